// auto-generated by cutlass_sweep.gemm — config: {"arch": "sm_90", "cluster_m": 1, "cluster_n": 1, "dtype": "bf16", "dtype_b": "bf16", "layout": "nt", "stages": 2, "tile_k": 64, "tile_m": 128, "tile_n": 64}
#include "cutlass/cutlass.h"
#include "cutlass/gemm/collective/collective_builder.hpp"
#include "cutlass/gemm/device/gemm_universal_adapter.h"
#include "cutlass/gemm/kernel/gemm_universal.hpp"
#include "cutlass/epilogue/collective/collective_builder.hpp"

using ElemA = cutlass::bfloat16_t;
using ElemB = cutlass::bfloat16_t;
using ElemCD = cutlass::bfloat16_t;
using Acc  = float;
using TileShape    = cute::Shape<cute::_128, cute::_64, cute::_64>;
using ClusterShape = cute::Shape<cute::_1, cute::_1, cute::_1>;

using CollectiveEpilogue = typename cutlass::epilogue::collective::CollectiveBuilder<
    cutlass::arch::Sm90, cutlass::arch::OpClassTensorOp,
    TileShape, ClusterShape,
    cutlass::epilogue::collective::EpilogueTileAuto,
    Acc, Acc,
    ElemCD, cutlass::layout::RowMajor, 128 / cutlass::sizeof_bits<ElemCD>::value,
    ElemCD, cutlass::layout::RowMajor, 128 / cutlass::sizeof_bits<ElemCD>::value,
    cutlass::epilogue::collective::EpilogueScheduleAuto
  >::CollectiveOp;

using CollectiveMainloop = typename cutlass::gemm::collective::CollectiveBuilder<
    cutlass::arch::Sm90, cutlass::arch::OpClassTensorOp,
    ElemA, cutlass::layout::RowMajor, 128 / cutlass::sizeof_bits<ElemA>::value,
    ElemB, cutlass::layout::ColumnMajor, 128 / cutlass::sizeof_bits<ElemB>::value,
    Acc,
    TileShape, ClusterShape,
    cutlass::gemm::collective::StageCount<2>,
    cutlass::gemm::collective::KernelScheduleAuto
  >::CollectiveOp;

using GemmKernel = cutlass::gemm::kernel::GemmUniversal<
    cute::Shape<int,int,int,int>,
    CollectiveMainloop,
    CollectiveEpilogue
>;
using Gemm = cutlass::gemm::device::GemmUniversalAdapter<GemmKernel>;

// Force the device kernel symbol into the cubin without needing a host main.
auto* _anchor = &cutlass::device_kernel<GemmKernel>;


// ===== COMPILED SASS (sm_90a) =====

	.target	sm_90a

	.elftype	@"ET_EXEC"


//--------------------- .note.nv.tkinfo           --------------------------
	.section	.note.nv.tkinfo,"",@"SHT_NOTE"
	.sectionflags	@"SHF_NOTE_NV_TKINFO"
	.tkinfo
        /*0018*/ 	.word	0x00000002
        /*0030*/ 	.string	""
        /*0030*/ 	.string	"ptxas"
        /*0030*/ 	.string	"Cuda compilation tools, release 13.0, V13.0.88"
        /*0030*/ 	.string	"Build cuda_13.0.r13.0/compiler.36424714_0"
        /*0030*/ 	.string	"-arch sm_90a -m 64 "



//--------------------- .note.nv.cuinfo           --------------------------
	.section	.note.nv.cuinfo,"",@"SHT_NOTE"
	.sectionflags	@"SHF_NOTE_NV_CUINFO"
        /*0018*/ 	.short	0x0002
        /*001a*/ 	.short	0x005a
        /*001c*/ 	.short	0x0082
	.zero		2


//--------------------- .nv.info                  --------------------------
	.section	.nv.info,"",@"SHT_CUDA_INFO"
	.align	4


	//----- nvinfo : EIATTR_REGCOUNT
	.align		4
        /*0000*/ 	.byte	0x04, 0x2f
        /*0002*/ 	.short	(.L_15 - .L_14)
	.align		4
.L_14:
        /*0004*/ 	.word	index@(_ZN7cutlass13device_kernelINS_4gemm6kernel13GemmUniversalIN4cute5tupleIJiiiiEEENS1_10collective13CollectiveMmaINS1_34MainloopSm90TmaGmmaWarpSpecializedILi2ENS5_IJNS4_1CILi1EEESB_SB_EEENS1_35KernelTmaWarpSpecializedCooperativeEEENS5_IJNSA_ILi128EEENSA_ILi64EEESG_EEENS_10bfloat16_tENS5_IJlSB_lEEESI_SJ_NS4_8TiledMMAINS4_8MMA_AtomIJNS4_4SM904GMMA27MMA_64x64x16_F32BF16BF16_SSILNSN_5MajorE0ELSP_0ELNSN_7ScaleInE1ELSQ_1EEEEEENS4_6LayoutINS5_IJNSA_ILi2EEESB_SB_EEENS5_IJSB_NSA_ILi0EEESW_EEEEENS5_IJNS4_10UnderscoreESZ_SZ_EEEEENS4_13SM90_TMA_LOADENS4_14ComposedLayoutINS4_7SwizzleILi3ELi4ELi3EEENS4_18smem_ptr_flag_bitsILi16EEENST_INS5_IJNSA_ILi8EEESG_EEENS5_IJSG_SB_EEEEEEEvNS4_8identityES12_S1C_vS1D_EENS_8epilogue10collective6detail29Sm90TmaWarpSpecializedAdapterINS1G_15DefaultEpilogueISI_SJ_SJ_NS1F_6thread17LinearCombinationISI_Li1EffLNS1K_9ScaleType4KindE0ELNS_15FloatRoundStyleE2ESI_EENS1_15EpilogueDefaultEEEEEvvEEEEvNT_6ParamsE)
        /*0008*/ 	.word	0x000000a8


	//----- nvinfo : EIATTR_FRAME_SIZE
	.align		4
.L_15:
        /*000c*/ 	.byte	0x04, 0x11
        /*000e*/ 	.short	(.L_17 - .L_16)
	.align		4
.L_16:
        /*0010*/ 	.word	index@(_ZN7cutlass13device_kernelINS_4gemm6kernel13GemmUniversalIN4cute5tupleIJiiiiEEENS1_10collective13CollectiveMmaINS1_34MainloopSm90TmaGmmaWarpSpecializedILi2ENS5_IJNS4_1CILi1EEESB_SB_EEENS1_35KernelTmaWarpSpecializedCooperativeEEENS5_IJNSA_ILi128EEENSA_ILi64EEESG_EEENS_10bfloat16_tENS5_IJlSB_lEEESI_SJ_NS4_8TiledMMAINS4_8MMA_AtomIJNS4_4SM904GMMA27MMA_64x64x16_F32BF16BF16_SSILNSN_5MajorE0ELSP_0ELNSN_7ScaleInE1ELSQ_1EEEEEENS4_6LayoutINS5_IJNSA_ILi2EEESB_SB_EEENS5_IJSB_NSA_ILi0EEESW_EEEEENS5_IJNS4_10UnderscoreESZ_SZ_EEEEENS4_13SM90_TMA_LOADENS4_14ComposedLayoutINS4_7SwizzleILi3ELi4ELi3EEENS4_18smem_ptr_flag_bitsILi16EEENST_INS5_IJNSA_ILi8EEESG_EEENS5_IJSG_SB_EEEEEEEvNS4_8identityES12_S1C_vS1D_EENS_8epilogue10collective6detail29Sm90TmaWarpSpecializedAdapterINS1G_15DefaultEpilogueISI_SJ_SJ_NS1F_6thread17LinearCombinationISI_Li1EffLNS1K_9ScaleType4KindE0ELNS_15FloatRoundStyleE2ESI_EENS1_15EpilogueDefaultEEEEEvvEEEEvNT_6ParamsE)
        /*0014*/ 	.word	0x00000000


	//----- nvinfo : EIATTR_MIN_STACK_SIZE
	.align		4
.L_17:
        /*0018*/ 	.byte	0x04, 0x12
        /*001a*/ 	.short	(.L_19 - .L_18)
	.align		4
.L_18:
        /*001c*/ 	.word	index@(_ZN7cutlass13device_kernelINS_4gemm6kernel13GemmUniversalIN4cute5tupleIJiiiiEEENS1_10collective13CollectiveMmaINS1_34MainloopSm90TmaGmmaWarpSpecializedILi2ENS5_IJNS4_1CILi1EEESB_SB_EEENS1_35KernelTmaWarpSpecializedCooperativeEEENS5_IJNSA_ILi128EEENSA_ILi64EEESG_EEENS_10bfloat16_tENS5_IJlSB_lEEESI_SJ_NS4_8TiledMMAINS4_8MMA_AtomIJNS4_4SM904GMMA27MMA_64x64x16_F32BF16BF16_SSILNSN_5MajorE0ELSP_0ELNSN_7ScaleInE1ELSQ_1EEEEEENS4_6LayoutINS5_IJNSA_ILi2EEESB_SB_EEENS5_IJSB_NSA_ILi0EEESW_EEEEENS5_IJNS4_10UnderscoreESZ_SZ_EEEEENS4_13SM90_TMA_LOADENS4_14ComposedLayoutINS4_7SwizzleILi3ELi4ELi3EEENS4_18smem_ptr_flag_bitsILi16EEENST_INS5_IJNSA_ILi8EEESG_EEENS5_IJSG_SB_EEEEEEEvNS4_8identityES12_S1C_vS1D_EENS_8epilogue10collective6detail29Sm90TmaWarpSpecializedAdapterINS1G_15DefaultEpilogueISI_SJ_SJ_NS1F_6thread17LinearCombinationISI_Li1EffLNS1K_9ScaleType4KindE0ELNS_15FloatRoundStyleE2ESI_EENS1_15EpilogueDefaultEEEEEvvEEEEvNT_6ParamsE)
        /*0020*/ 	.word	0x00000000
.L_19:


//--------------------- .nv.compat                --------------------------
	.section	.nv.compat,"",@"SHT_CUDA_COMPAT_INFO"
	.align	4
        /*0000*/ 	.byte	0x02, 0x09, 0x01, 0x00, 0x02, 0x02, 0x04, 0x00, 0x02, 0x05, 0x05, 0x00, 0x03, 0x07, 0x01, 0x01
        /*0010*/ 	.byte	0x02, 0x03, 0x01, 0x00, 0x02, 0x06, 0x01, 0x00, 0x04, 0x0b, 0x08, 0x00, 0x00, 0x00, 0x00, 0x00
        /*0020*/ 	.byte	0x00, 0x00, 0x00, 0x00


//--------------------- .nv.info._ZN7cutlass13device_kernelINS_4gemm6kernel13GemmUniversalIN4cute5tupleIJiiiiEEENS1_10collective13CollectiveMmaINS1_34MainloopSm90TmaGmmaWarpSpecializedILi2ENS5_IJNS4_1CILi1EEESB_SB_EEENS1_35KernelTmaWarpSpecializedCooperativeEEENS5_IJNSA_ILi128EEENSA_ILi64EEESG_EEENS_10bfloat16_tENS5_IJlSB_lEEESI_SJ_NS4_8TiledMMAINS4_8MMA_AtomIJNS4_4SM904GMMA27MMA_64x64x16_F32BF16BF16_SSILNSN_5MajorE0ELSP_0ELNSN_7ScaleInE1ELSQ_1EEEEEENS4_6LayoutINS5_IJNSA_ILi2EEESB_SB_EEENS5_IJSB_NSA_ILi0EEESW_EEEEENS5_IJNS4_10UnderscoreESZ_SZ_EEEEENS4_13SM90_TMA_LOADENS4_14ComposedLayoutINS4_7SwizzleILi3ELi4ELi3EEENS4_18smem_ptr_flag_bitsILi16EEENST_INS5_IJNSA_ILi8EEESG_EEENS5_IJSG_SB_EEEEEEEvNS4_8identityES12_S1C_vS1D_EENS_8epilogue10collective6detail29Sm90TmaWarpSpecializedAdapterINS1G_15DefaultEpilogueISI_SJ_SJ_NS1F_6thread17LinearCombinationISI_Li1EffLNS1K_9ScaleType4KindE0ELNS_15FloatRoundStyleE2ESI_EENS1_15EpilogueDefaultEEEEEvvEEEEvNT_6ParamsE --------------------------
	.section	.nv.info._ZN7cutlass13device_kernelINS_4gemm6kernel13GemmUniversalIN4cute5tupleIJiiiiEEENS1_10collective13CollectiveMmaINS1_34MainloopSm90TmaGmmaWarpSpecializedILi2ENS5_IJNS4_1CILi1EEESB_SB_EEENS1_35KernelTmaWarpSpecializedCooperativeEEENS5_IJNSA_ILi128EEENSA_ILi64EEESG_EEENS_10bfloat16_tENS5_IJlSB_lEEESI_SJ_NS4_8TiledMMAINS4_8MMA_AtomIJNS4_4SM904GMMA27MMA_64x64x16_F32BF16BF16_SSILNSN_5MajorE0ELSP_0ELNSN_7ScaleInE1ELSQ_1EEEEEENS4_6LayoutINS5_IJNSA_ILi2EEESB_SB_EEENS5_IJSB_NSA_ILi0EEESW_EEEEENS5_IJNS4_10UnderscoreESZ_SZ_EEEEENS4_13SM90_TMA_LOADENS4_14ComposedLayoutINS4_7SwizzleILi3ELi4ELi3EEENS4_18smem_ptr_flag_bitsILi16EEENST_INS5_IJNSA_ILi8EEESG_EEENS5_IJSG_SB_EEEEEEEvNS4_8identityES12_S1C_vS1D_EENS_8epilogue10collective6detail29Sm90TmaWarpSpecializedAdapterINS1G_15DefaultEpilogueISI_SJ_SJ_NS1F_6thread17LinearCombinationISI_Li1EffLNS1K_9ScaleType4KindE0ELNS_15FloatRoundStyleE2ESI_EENS1_15EpilogueDefaultEEEEEvvEEEEvNT_6ParamsE,"",@"SHT_CUDA_INFO"
	.sectionflags	@""
	.align	4


	//----- nvinfo : EIATTR_CUDA_API_VERSION
	.align		4
        /*0000*/ 	.byte	0x04, 0x37
        /*0002*/ 	.short	(.L_21 - .L_20)
.L_20:
        /*0004*/ 	.word	0x00000082


	//----- nvinfo : EIATTR_KPARAM_INFO
	.align		4
.L_21:
        /*0008*/ 	.byte	0x04, 0x17
        /*000a*/ 	.short	(.L_23 - .L_22)
.L_22:
        /*000c*/ 	.word	0x00000000
        /*0010*/ 	.short	0x0000
        /*0012*/ 	.short	0x0070
        /*0014*/ 	.byte	0x00, 0xf0, 0x01, 0x10


	//----- nvinfo : EIATTR_SPARSE_MMA_MASK
	.align		4
.L_23:
        /*0018*/ 	.byte	0x03, 0x50
        /*001a*/ 	.short	0x0000


	//----- nvinfo : EIATTR_MAXREG_COUNT
	.align		4
        /*001c*/ 	.byte	0x03, 0x1b
        /*001e*/ 	.short	0x00a8


	//----- nvinfo : EIATTR_NUM_BARRIERS
	.align		4
        /*0020*/ 	.byte	0x02, 0x4c
        /*0022*/ 	.byte	0x01
	.zero		1


	//----- nvinfo : EIATTR_EXTERNS
	.align		4
        /*0024*/ 	.byte	0x04, 0x0f
        /*0026*/ 	.short	(.L_25 - .L_24)


	//   ....[0]....
	.align		4
.L_24:
        /*0028*/ 	.word	index@(__assertfail)


	//----- nvinfo : EIATTR_MERCURY_ISA_VERSION
	.align		4
.L_25:
        /*002c*/ 	.byte	0x03, 0x5f
        /*002e*/ 	.short	0x0101


	//----- nvinfo : EIATTR_INT_WARP_WIDE_INSTR_OFFSETS
	.align		4
        /*0030*/ 	.byte	0x04, 0x31
        /*0032*/ 	.short	(.L_27 - .L_26)


	//   ....[0]....
.L_26:
        /*0034*/ 	.word	0x00000370


	//   ....[1]....
        /*0038*/ 	.word	0x000003a0


	//   ....[2]....
        /*003c*/ 	.word	0x00000480


	//----- nvinfo : EIATTR_COOP_GROUP_MASK_REGIDS
	.align		4
.L_27:
        /*0040*/ 	.byte	0x04, 0x29
        /*0042*/ 	.short	(.L_29 - .L_28)


	//   ....[0]....
.L_28:
        /*0044*/ 	.word	0xffffffff


	//   ....[1]....
        /*0048*/ 	.word	0xffffffff


	//   ....[2]....
        /*004c*/ 	.word	0xffffffff


	//   ....[3]....
        /*0050*/ 	.word	0xffffffff


	//   ....[4]....
        /*0054*/ 	.word	0xffffffff


	//----- nvinfo : EIATTR_COOP_GROUP_INSTR_OFFSETS
	.align		4
.L_29:
        /*0058*/ 	.byte	0x04, 0x28
        /*005a*/ 	.short	(.L_31 - .L_30)


	//   ....[0]....
.L_30:
        /*005c*/ 	.word	0x00000060


	//   ....[1]....
        /*0060*/ 	.word	0x00000070


	//   ....[2]....
        /*0064*/ 	.word	0x00000130


	//   ....[3]....
        /*0068*/ 	.word	0x00000280


	//   ....[4]....
        /*006c*/ 	.word	0x00000f30


	//----- nvinfo : EIATTR_REG_RECONFIG
	.align		4
.L_31:
        /*0070*/ 	.byte	0x01, 0x54
	.zero		2


	//----- nvinfo : EIATTR_SYSCALL_OFFSETS
	.align		4
        /*0074*/ 	.byte	0x04, 0x46
        /*0076*/ 	.short	(.L_33 - .L_32)


	//   ....[0]....
.L_32:
        /*0078*/ 	.word	0x000010f0


	//----- nvinfo : EIATTR_MBARRIER_INSTR_OFFSETS
	.align		4
.L_33:
        /*007c*/ 	.byte	0x04, 0x39
        /*007e*/ 	.short	(.L_35 - .L_34)


	//   ....[0]....
.L_34:
        /*0080*/ 	.word	0x00000230
        /*0084*/ 	.word	0x000000ff
        /*0088*/ 	.word	0x00000000
        /*008c*/ 	.short	0x0100
        /*008e*/ 	.byte	0x08
	.zero		1


	//   ....[1]....
        /*0090*/ 	.word	0x00000240
        /*0094*/ 	.word	0x000000ff
        /*0098*/ 	.word	0x00000010
        /*009c*/ 	.short	0x0100
        /*009e*/ 	.byte	0x08
	.zero		1


	//   ....[2]....
        /*00a0*/ 	.word	0x00000250
        /*00a4*/ 	.word	0x000000ff
        /*00a8*/ 	.word	0x00000008
        /*00ac*/ 	.short	0x0100
        /*00ae*/ 	.byte	0x08
	.zero		1


	//   ....[3]....
        /*00b0*/ 	.word	0x00000260
        /*00b4*/ 	.word	0x000000ff
        /*00b8*/ 	.word	0x00000018
        /*00bc*/ 	.short	0x0100
        /*00be*/ 	.byte	0x08
	.zero		1


	//   ....[4]....
        /*00c0*/ 	.word	0x000004f0
        /*00c4*/ 	.word	0x000000ff
        /*00c8*/ 	.word	0x00000030
        /*00cc*/ 	.short	0x0100
        /*00ce*/ 	.byte	0x06
	.zero		1


	//   ....[5]....
        /*00d0*/ 	.word	0x00000550
        /*00d4*/ 	.word	0x000000ff
        /*00d8*/ 	.word	0x00000038
        /*00dc*/ 	.short	0x0100
        /*00de*/ 	.byte	0x06
	.zero		1


	//   ....[6]....
        /*00e0*/ 	.word	0x00001170
        /*00e4*/ 	.word	0x00000003
        /*00e8*/ 	.word	0x00000000
        /*00ec*/ 	.short	0x010a
        /*00ee*/ 	.byte	0x3f
	.zero		1


	//   ....[7]....
        /*00f0*/ 	.word	0x000011b0
        /*00f4*/ 	.word	0x00000003
        /*00f8*/ 	.word	0x00000000
        /*00fc*/ 	.short	0x010a
        /*00fe*/ 	.byte	0x3f
	.zero		1


	//   ....[8]....
        /*0100*/ 	.word	0x00001550
        /*0104*/ 	.word	0x000000ff
        /*0108*/ 	.word	0x00000000
        /*010c*/ 	.short	0x010a
        /*010e*/ 	.byte	0x08
	.zero		1


	//   ....[9]....
        /*0110*/ 	.word	0x00001590
        /*0114*/ 	.word	0x000000ff
        /*0118*/ 	.word	0x00000000
        /*011c*/ 	.short	0x010a
        /*011e*/ 	.byte	0x08
	.zero		1


	//   ....[10]....
        /*0120*/ 	.word	0x000017f0
        /*0124*/ 	.word	0x000000ff
        /*0128*/ 	.word	0x00000000
        /*012c*/ 	.short	0x0101
        /*012e*/ 	.byte	0x08
	.zero		1


	//   ....[11]....
        /*0130*/ 	.word	0x000019d0
        /*0134*/ 	.word	0x000000ff
        /*0138*/ 	.word	0x00000000
        /*013c*/ 	.short	0x0101
        /*013e*/ 	.byte	0x04
	.zero		1


	//   ....[12]....
        /*0140*/ 	.word	0x00004f70
        /*0144*/ 	.word	0x0000000c
        /*0148*/ 	.word	0x00000010
        /*014c*/ 	.short	0x010a
        /*014e*/ 	.byte	0x3f
	.zero		1


	//   ....[13]....
        /*0150*/ 	.word	0x00005330
        /*0154*/ 	.word	0x00000005
        /*0158*/ 	.word	0x00000038
        /*015c*/ 	.short	0x0101
        /*015e*/ 	.byte	0x3f
	.zero		1


	//   ....[14]....
        /*0160*/ 	.word	0x00005a30
        /*0164*/ 	.word	0x00000007
        /*0168*/ 	.word	0x00000000
        /*016c*/ 	.short	0x010a
        /*016e*/ 	.byte	0x3f
	.zero		1


	//   ....[15]....
        /*0170*/ 	.word	0x00005ab0
        /*0174*/ 	.word	0x00000005
        /*0178*/ 	.word	0x00000000
        /*017c*/ 	.short	0x010a
        /*017e*/ 	.byte	0x3f
	.zero		1


	//   ....[16]....
        /*0180*/ 	.word	0x00005b10
        /*0184*/ 	.word	0x00000003
        /*0188*/ 	.word	0x00000000
        /*018c*/ 	.short	0x010a
        /*018e*/ 	.byte	0x3f
	.zero		1


	//   ....[17]....
        /*0190*/ 	.word	0x00005b70
        /*0194*/ 	.word	0x00000004
        /*0198*/ 	.word	0x00000000
        /*019c*/ 	.short	0x010a
        /*019e*/ 	.byte	0x3f
	.zero		1


	//   ....[18]....
        /*01a0*/ 	.word	0x00005c40
        /*01a4*/ 	.word	0x0000000c
        /*01a8*/ 	.word	0x00000010
        /*01ac*/ 	.short	0x010a
        /*01ae*/ 	.byte	0x3f
	.zero		1


	//   ....[19]....
        /*01b0*/ 	.word	0x00005d10
        /*01b4*/ 	.word	0x00000007
        /*01b8*/ 	.word	0x00000000
        /*01bc*/ 	.short	0x010a
        /*01be*/ 	.byte	0x3f
	.zero		1


	//----- nvinfo : EIATTR_NUM_MBARRIERS
	.align		4
.L_35:
        /*01c0*/ 	.byte	0x03, 0x38
        /*01c2*/ 	.short	0x0006


	//----- nvinfo : EIATTR_EXIT_INSTR_OFFSETS
	.align		4
        /*01c4*/ 	.byte	0x04, 0x1c
        /*01c6*/ 	.short	(.L_37 - .L_36)


	//   ....[0]....
.L_36:
        /*01c8*/ 	.word	0x000005a0


	//   ....[1]....
        /*01cc*/ 	.word	0x00000e60


	//   ....[2]....
        /*01d0*/ 	.word	0x000045e0


	//   ....[3]....
        /*01d4*/ 	.word	0x00004c10


	//   ....[4]....
        /*01d8*/ 	.word	0x00005b00


	//----- nvinfo : EIATTR_MAX_THREADS
	.align		4
.L_37:
        /*01dc*/ 	.byte	0x04, 0x05
        /*01de*/ 	.short	(.L_39 - .L_38)
.L_38:
        /*01e0*/ 	.word	0x00000180
        /*01e4*/ 	.word	0x00000001
        /*01e8*/ 	.word	0x00000001


	//----- nvinfo : EIATTR_CRS_STACK_SIZE
	.align		4
.L_39:
        /*01ec*/ 	.byte	0x04, 0x1e
        /*01ee*/ 	.short	(.L_41 - .L_40)
.L_40:
        /*01f0*/ 	.word	0x00000000


	//----- nvinfo : EIATTR_CBANK_PARAM_SIZE
	.align		4
.L_41:
        /*01f4*/ 	.byte	0x03, 0x19
        /*01f6*/ 	.short	0x0470


	//----- nvinfo : EIATTR_PARAM_CBANK
	.align		4
        /*01f8*/ 	.byte	0x04, 0x0a
        /*01fa*/ 	.short	(.L_43 - .L_42)
	.align		4
.L_42:
        /*01fc*/ 	.word	index@(.nv.constant0._ZN7cutlass13device_kernelINS_4gemm6kernel13GemmUniversalIN4cute5tupleIJiiiiEEENS1_10collective13CollectiveMmaINS1_34MainloopSm90TmaGmmaWarpSpecializedILi2ENS5_IJNS4_1CILi1EEESB_SB_EEENS1_35KernelTmaWarpSpecializedCooperativeEEENS5_IJNSA_ILi128EEENSA_ILi64EEESG_EEENS_10bfloat16_tENS5_IJlSB_lEEESI_SJ_NS4_8TiledMMAINS4_8MMA_AtomIJNS4_4SM904GMMA27MMA_64x64x16_F32BF16BF16_SSILNSN_5MajorE0ELSP_0ELNSN_7ScaleInE1ELSQ_1EEEEEENS4_6LayoutINS5_IJNSA_ILi2EEESB_SB_EEENS5_IJSB_NSA_ILi0EEESW_EEEEENS5_IJNS4_10UnderscoreESZ_SZ_EEEEENS4_13SM90_TMA_LOADENS4_14ComposedLayoutINS4_7SwizzleILi3ELi4ELi3EEENS4_18smem_ptr_flag_bitsILi16EEENST_INS5_IJNSA_ILi8EEESG_EEENS5_IJSG_SB_EEEEEEEvNS4_8identityES12_S1C_vS1D_EENS_8epilogue10collective6detail29Sm90TmaWarpSpecializedAdapterINS1G_15DefaultEpilogueISI_SJ_SJ_NS1F_6thread17LinearCombinationISI_Li1EffLNS1K_9ScaleType4KindE0ELNS_15FloatRoundStyleE2ESI_EENS1_15EpilogueDefaultEEEEEvvEEEEvNT_6ParamsE)
        /*0200*/ 	.short	0x0210
        /*0202*/ 	.short	0x0470


	//----- nvinfo : EIATTR_SW_WAR
	.align		4
.L_43:
        /*0204*/ 	.byte	0x04, 0x36
        /*0206*/ 	.short	(.L_45 - .L_44)
.L_44:
        /*0208*/ 	.word	0x00000008
.L_45:


//--------------------- .nv.callgraph             --------------------------
	.section	.nv.callgraph,"",@"SHT_CUDA_CALLGRAPH"
	.align	4
	.sectionentsize	8
	.align		4
        /*0000*/ 	.word	0x00000000
	.align		4
        /*0004*/ 	.word	0xffffffff
	.align		4
        /*0008*/ 	.word	index@(_ZN7cutlass13device_kernelINS_4gemm6kernel13GemmUniversalIN4cute5tupleIJiiiiEEENS1_10collective13CollectiveMmaINS1_34MainloopSm90TmaGmmaWarpSpecializedILi2ENS5_IJNS4_1CILi1EEESB_SB_EEENS1_35KernelTmaWarpSpecializedCooperativeEEENS5_IJNSA_ILi128EEENSA_ILi64EEESG_EEENS_10bfloat16_tENS5_IJlSB_lEEESI_SJ_NS4_8TiledMMAINS4_8MMA_AtomIJNS4_4SM904GMMA27MMA_64x64x16_F32BF16BF16_SSILNSN_5MajorE0ELSP_0ELNSN_7ScaleInE1ELSQ_1EEEEEENS4_6LayoutINS5_IJNSA_ILi2EEESB_SB_EEENS5_IJSB_NSA_ILi0EEESW_EEEEENS5_IJNS4_10UnderscoreESZ_SZ_EEEEENS4_13SM90_TMA_LOADENS4_14ComposedLayoutINS4_7SwizzleILi3ELi4ELi3EEENS4_18smem_ptr_flag_bitsILi16EEENST_INS5_IJNSA_ILi8EEESG_EEENS5_IJSG_SB_EEEEEEEvNS4_8identityES12_S1C_vS1D_EENS_8epilogue10collective6detail29Sm90TmaWarpSpecializedAdapterINS1G_15DefaultEpilogueISI_SJ_SJ_NS1F_6thread17LinearCombinationISI_Li1EffLNS1K_9ScaleType4KindE0ELNS_15FloatRoundStyleE2ESI_EENS1_15EpilogueDefaultEEEEEvvEEEEvNT_6ParamsE)
	.align		4
        /*000c*/ 	.word	index@(__assertfail)
	.align		4
        /*0010*/ 	.word	0x00000000
	.align		4
        /*0014*/ 	.word	0xfffffffe
	.align		4
        /*0018*/ 	.word	0x00000000
	.align		4
        /*001c*/ 	.word	0xfffffffd
	.align		4
        /*0020*/ 	.word	0x00000000
	.align		4
        /*0024*/ 	.word	0xfffffffc


//--------------------- .nv.constant4             --------------------------
	.section	.nv.constant4,"a",@progbits
	.align	8
	.align		8
.nv.constant4:
        /*0000*/ 	.dword	__assertfail
	.align		8
        /*0008*/ 	.dword	__unnamed_1
	.align		8
        /*0010*/ 	.dword	_ZN40_INTERNAL_e23378ef_4_k_cu_90762ae2_182424cuda3std3__45__cpo5beginE
	.align		8
        /*0018*/ 	.dword	_ZN40_INTERNAL_e23378ef_4_k_cu_90762ae2_182424cuda3std3__45__cpo3endE
	.align		8
        /*0020*/ 	.dword	_ZN40_INTERNAL_e23378ef_4_k_cu_90762ae2_182424cuda3std3__45__cpo6cbeginE
	.align		8
        /*0028*/ 	.dword	_ZN40_INTERNAL_e23378ef_4_k_cu_90762ae2_182424cuda3std3__45__cpo4cendE
	.align		8
        /*0030*/ 	.dword	_ZN40_INTERNAL_e23378ef_4_k_cu_90762ae2_182424cuda3std3__442_GLOBAL__N__e23378ef_4_k_cu_90762ae2_182426ignoreE
	.align		8
        /*0038*/ 	.dword	_ZN40_INTERNAL_e23378ef_4_k_cu_90762ae2_182424cuda3std3__419piecewise_constructE
	.align		8
        /*0040*/ 	.dword	_ZN40_INTERNAL_e23378ef_4_k_cu_90762ae2_182424cuda3std3__48in_placeE
	.align		8
        /*0048*/ 	.dword	_ZN40_INTERNAL_e23378ef_4_k_cu_90762ae2_182424cuda3std6ranges3__45__cpo4swapE
	.align		8
        /*0050*/ 	.dword	_ZN40_INTERNAL_e23378ef_4_k_cu_90762ae2_182424cuda3std6ranges3__45__cpo9iter_moveE
	.align		8
        /*0058*/ 	.dword	_ZN40_INTERNAL_e23378ef_4_k_cu_90762ae2_182424cute7productE
	.align		8
        /*0060*/ 	.dword	_ZN40_INTERNAL_e23378ef_4_k_cu_90762ae2_182424cute1_E
	.align		8
        /*0068*/ 	.dword	$str$22
	.align		8
        /*0070*/ 	.dword	$str$23


//--------------------- .text._ZN7cutlass13device_kernelINS_4gemm6kernel13GemmUniversalIN4cute5tupleIJiiiiEEENS1_10collective13CollectiveMmaINS1_34MainloopSm90TmaGmmaWarpSpecializedILi2ENS5_IJNS4_1CILi1EEESB_SB_EEENS1_35KernelTmaWarpSpecializedCooperativeEEENS5_IJNSA_ILi128EEENSA_ILi64EEESG_EEENS_10bfloat16_tENS5_IJlSB_lEEESI_SJ_NS4_8TiledMMAINS4_8MMA_AtomIJNS4_4SM904GMMA27MMA_64x64x16_F32BF16BF16_SSILNSN_5MajorE0ELSP_0ELNSN_7ScaleInE1ELSQ_1EEEEEENS4_6LayoutINS5_IJNSA_ILi2EEESB_SB_EEENS5_IJSB_NSA_ILi0EEESW_EEEEENS5_IJNS4_10UnderscoreESZ_SZ_EEEEENS4_13SM90_TMA_LOADENS4_14ComposedLayoutINS4_7SwizzleILi3ELi4ELi3EEENS4_18smem_ptr_flag_bitsILi16EEENST_INS5_IJNSA_ILi8EEESG_EEENS5_IJSG_SB_EEEEEEEvNS4_8identityES12_S1C_vS1D_EENS_8epilogue10collective6detail29Sm90TmaWarpSpecializedAdapterINS1G_15DefaultEpilogueISI_SJ_SJ_NS1F_6thread17LinearCombinationISI_Li1EffLNS1K_9ScaleType4KindE0ELNS_15FloatRoundStyleE2ESI_EENS1_15EpilogueDefaultEEEEEvvEEEEvNT_6ParamsE --------------------------
	.section	.text._ZN7cutlass13device_kernelINS_4gemm6kernel13GemmUniversalIN4cute5tupleIJiiiiEEENS1_10collective13CollectiveMmaINS1_34MainloopSm90TmaGmmaWarpSpecializedILi2ENS5_IJNS4_1CILi1EEESB_SB_EEENS1_35KernelTmaWarpSpecializedCooperativeEEENS5_IJNSA_ILi128EEENSA_ILi64EEESG_EEENS_10bfloat16_tENS5_IJlSB_lEEESI_SJ_NS4_8TiledMMAINS4_8MMA_AtomIJNS4_4SM904GMMA27MMA_64x64x16_F32BF16BF16_SSILNSN_5MajorE0ELSP_0ELNSN_7ScaleInE1ELSQ_1EEEEEENS4_6LayoutINS5_IJNSA_ILi2EEESB_SB_EEENS5_IJSB_NSA_ILi0EEESW_EEEEENS5_IJNS4_10UnderscoreESZ_SZ_EEEEENS4_13SM90_TMA_LOADENS4_14ComposedLayoutINS4_7SwizzleILi3ELi4ELi3EEENS4_18smem_ptr_flag_bitsILi16EEENST_INS5_IJNSA_ILi8EEESG_EEENS5_IJSG_SB_EEEEEEEvNS4_8identityES12_S1C_vS1D_EENS_8epilogue10collective6detail29Sm90TmaWarpSpecializedAdapterINS1G_15DefaultEpilogueISI_SJ_SJ_NS1F_6thread17LinearCombinationISI_Li1EffLNS1K_9ScaleType4KindE0ELNS_15FloatRoundStyleE2ESI_EENS1_15EpilogueDefaultEEEEEvvEEEEvNT_6ParamsE,"ax",@progbits
	.align	128
.text._ZN7cutlass13device_kernelINS_4gemm6kernel13GemmUniversalIN4cute5tupleIJiiiiEEENS1_10collective13CollectiveMmaINS1_34MainloopSm90TmaGmmaWarpSpecializedILi2ENS5_IJNS4_1CILi1EEESB_SB_EEENS1_35KernelTmaWarpSpecializedCooperativeEEENS5_IJNSA_ILi128EEENSA_ILi64EEESG_EEENS_10bfloat16_tENS5_IJlSB_lEEESI_SJ_NS4_8TiledMMAINS4_8MMA_AtomIJNS4_4SM904GMMA27MMA_64x64x16_F32BF16BF16_SSILNSN_5MajorE0ELSP_0ELNSN_7ScaleInE1ELSQ_1EEEEEENS4_6LayoutINS5_IJNSA_ILi2EEESB_SB_EEENS5_IJSB_NSA_ILi0EEESW_EEEEENS5_IJNS4_10UnderscoreESZ_SZ_EEEEENS4_13SM90_TMA_LOADENS4_14ComposedLayoutINS4_7SwizzleILi3ELi4ELi3EEENS4_18smem_ptr_flag_bitsILi16EEENST_INS5_IJNSA_ILi8EEESG_EEENS5_IJSG_SB_EEEEEEEvNS4_8identityES12_S1C_vS1D_EENS_8epilogue10collective6detail29Sm90TmaWarpSpecializedAdapterINS1G_15DefaultEpilogueISI_SJ_SJ_NS1F_6thread17LinearCombinationISI_Li1EffLNS1K_9ScaleType4KindE0ELNS_15FloatRoundStyleE2ESI_EENS1_15EpilogueDefaultEEEEEvvEEEEvNT_6ParamsE:
        .type           _ZN7cutlass13device_kernelINS_4gemm6kernel13GemmUniversalIN4cute5tupleIJiiiiEEENS1_10collective13CollectiveMmaINS1_34MainloopSm90TmaGmmaWarpSpecializedILi2ENS5_IJNS4_1CILi1EEESB_SB_EEENS1_35KernelTmaWarpSpecializedCooperativeEEENS5_IJNSA_ILi128EEENSA_ILi64EEESG_EEENS_10bfloat16_tENS5_IJlSB_lEEESI_SJ_NS4_8TiledMMAINS4_8MMA_AtomIJNS4_4SM904GMMA27MMA_64x64x16_F32BF16BF16_SSILNSN_5MajorE0ELSP_0ELNSN_7ScaleInE1ELSQ_1EEEEEENS4_6LayoutINS5_IJNSA_ILi2EEESB_SB_EEENS5_IJSB_NSA_ILi0EEESW_EEEEENS5_IJNS4_10UnderscoreESZ_SZ_EEEEENS4_13SM90_TMA_LOADENS4_14ComposedLayoutINS4_7SwizzleILi3ELi4ELi3EEENS4_18smem_ptr_flag_bitsILi16EEENST_INS5_IJNSA_ILi8EEESG_EEENS5_IJSG_SB_EEEEEEEvNS4_8identityES12_S1C_vS1D_EENS_8epilogue10collective6detail29Sm90TmaWarpSpecializedAdapterINS1G_15DefaultEpilogueISI_SJ_SJ_NS1F_6thread17LinearCombinationISI_Li1EffLNS1K_9ScaleType4KindE0ELNS_15FloatRoundStyleE2ESI_EENS1_15EpilogueDefaultEEEEEvvEEEEvNT_6ParamsE,@function
        .size           _ZN7cutlass13device_kernelINS_4gemm6kernel13GemmUniversalIN4cute5tupleIJiiiiEEENS1_10collective13CollectiveMmaINS1_34MainloopSm90TmaGmmaWarpSpecializedILi2ENS5_IJNS4_1CILi1EEESB_SB_EEENS1_35KernelTmaWarpSpecializedCooperativeEEENS5_IJNSA_ILi128EEENSA_ILi64EEESG_EEENS_10bfloat16_tENS5_IJlSB_lEEESI_SJ_NS4_8TiledMMAINS4_8MMA_AtomIJNS4_4SM904GMMA27MMA_64x64x16_F32BF16BF16_SSILNSN_5MajorE0ELSP_0ELNSN_7ScaleInE1ELSQ_1EEEEEENS4_6LayoutINS5_IJNSA_ILi2EEESB_SB_EEENS5_IJSB_NSA_ILi0EEESW_EEEEENS5_IJNS4_10UnderscoreESZ_SZ_EEEEENS4_13SM90_TMA_LOADENS4_14ComposedLayoutINS4_7SwizzleILi3ELi4ELi3EEENS4_18smem_ptr_flag_bitsILi16EEENST_INS5_IJNSA_ILi8EEESG_EEENS5_IJSG_SB_EEEEEEEvNS4_8identityES12_S1C_vS1D_EENS_8epilogue10collective6detail29Sm90TmaWarpSpecializedAdapterINS1G_15DefaultEpilogueISI_SJ_SJ_NS1F_6thread17LinearCombinationISI_Li1EffLNS1K_9ScaleType4KindE0ELNS_15FloatRoundStyleE2ESI_EENS1_15EpilogueDefaultEEEEEvvEEEEvNT_6ParamsE,(.L_x_126 - _ZN7cutlass13device_kernelINS_4gemm6kernel13GemmUniversalIN4cute5tupleIJiiiiEEENS1_10collective13CollectiveMmaINS1_34MainloopSm90TmaGmmaWarpSpecializedILi2ENS5_IJNS4_1CILi1EEESB_SB_EEENS1_35KernelTmaWarpSpecializedCooperativeEEENS5_IJNSA_ILi128EEENSA_ILi64EEESG_EEENS_10bfloat16_tENS5_IJlSB_lEEESI_SJ_NS4_8TiledMMAINS4_8MMA_AtomIJNS4_4SM904GMMA27MMA_64x64x16_F32BF16BF16_SSILNSN_5MajorE0ELSP_0ELNSN_7ScaleInE1ELSQ_1EEEEEENS4_6LayoutINS5_IJNSA_ILi2EEESB_SB_EEENS5_IJSB_NSA_ILi0EEESW_EEEEENS5_IJNS4_10UnderscoreESZ_SZ_EEEEENS4_13SM90_TMA_LOADENS4_14ComposedLayoutINS4_7SwizzleILi3ELi4ELi3EEENS4_18smem_ptr_flag_bitsILi16EEENST_INS5_IJNSA_ILi8EEESG_EEENS5_IJSG_SB_EEEEEEEvNS4_8identityES12_S1C_vS1D_EENS_8epilogue10collective6detail29Sm90TmaWarpSpecializedAdapterINS1G_15DefaultEpilogueISI_SJ_SJ_NS1F_6thread17LinearCombinationISI_Li1EffLNS1K_9ScaleType4KindE0ELNS_15FloatRoundStyleE2ESI_EENS1_15EpilogueDefaultEEEEEvvEEEEvNT_6ParamsE)
        .other          _ZN7cutlass13device_kernelINS_4gemm6kernel13GemmUniversalIN4cute5tupleIJiiiiEEENS1_10collective13CollectiveMmaINS1_34MainloopSm90TmaGmmaWarpSpecializedILi2ENS5_IJNS4_1CILi1EEESB_SB_EEENS1_35KernelTmaWarpSpecializedCooperativeEEENS5_IJNSA_ILi128EEENSA_ILi64EEESG_EEENS_10bfloat16_tENS5_IJlSB_lEEESI_SJ_NS4_8TiledMMAINS4_8MMA_AtomIJNS4_4SM904GMMA27MMA_64x64x16_F32BF16BF16_SSILNSN_5MajorE0ELSP_0ELNSN_7ScaleInE1ELSQ_1EEEEEENS4_6LayoutINS5_IJNSA_ILi2EEESB_SB_EEENS5_IJSB_NSA_ILi0EEESW_EEEEENS5_IJNS4_10UnderscoreESZ_SZ_EEEEENS4_13SM90_TMA_LOADENS4_14ComposedLayoutINS4_7SwizzleILi3ELi4ELi3EEENS4_18smem_ptr_flag_bitsILi16EEENST_INS5_IJNSA_ILi8EEESG_EEENS5_IJSG_SB_EEEEEEEvNS4_8identityES12_S1C_vS1D_EENS_8epilogue10collective6detail29Sm90TmaWarpSpecializedAdapterINS1G_15DefaultEpilogueISI_SJ_SJ_NS1F_6thread17LinearCombinationISI_Li1EffLNS1K_9ScaleType4KindE0ELNS_15FloatRoundStyleE2ESI_EENS1_15EpilogueDefaultEEEEEvvEEEEvNT_6ParamsE,@"STO_CUDA_ENTRY STV_DEFAULT"
_ZN7cutlass13device_kernelINS_4gemm6kernel13GemmUniversalIN4cute5tupleIJiiiiEEENS1_10collective13CollectiveMmaINS1_34MainloopSm90TmaGmmaWarpSpecializedILi2ENS5_IJNS4_1CILi1EEESB_SB_EEENS1_35KernelTmaWarpSpecializedCooperativeEEENS5_IJNSA_ILi128EEENSA_ILi64EEESG_EEENS_10bfloat16_tENS5_IJlSB_lEEESI_SJ_NS4_8TiledMMAINS4_8MMA_AtomIJNS4_4SM904GMMA27MMA_64x64x16_F32BF16BF16_SSILNSN_5MajorE0ELSP_0ELNSN_7ScaleInE1ELSQ_1EEEEEENS4_6LayoutINS5_IJNSA_ILi2EEESB_SB_EEENS5_IJSB_NSA_ILi0EEESW_EEEEENS5_IJNS4_10UnderscoreESZ_SZ_EEEEENS4_13SM90_TMA_LOADENS4_14ComposedLayoutINS4_7SwizzleILi3ELi4ELi3EEENS4_18smem_ptr_flag_bitsILi16EEENST_INS5_IJNSA_ILi8EEESG_EEENS5_IJSG_SB_EEEEEEEvNS4_8identityES12_S1C_vS1D_EENS_8epilogue10collective6detail29Sm90TmaWarpSpecializedAdapterINS1G_15DefaultEpilogueISI_SJ_SJ_NS1F_6thread17LinearCombinationISI_Li1EffLNS1K_9ScaleType4KindE0ELNS_15FloatRoundStyleE2ESI_EENS1_15EpilogueDefaultEEEEEvvEEEEvNT_6ParamsE:
[----:B------:R-:W0:Y:S01]  /*0000*/  LDC R1, c[0x0][0x28] ;  /* 0x00000a00ff017b82 */ /* 0x000e220000000800 */
[----:B------:R-:W1:Y:S01]  /*0010*/  S2R R18, SR_TID.X ;  /* 0x0000000000127919 */ /* 0x000e620000002100 */
[----:B------:R-:W-:Y:S01]  /*0020*/  ELECT P0, URZ, PT ;  /* 0x00000000003f782f */ /* 0x000fe20003800000 */
[----:B------:R-:W-:Y:S01]  /*0030*/  BSSY B0, `(.L_x_0) ;  /* 0x000000f000007945 */ /* 0x000fe20003800000 */
[--C-:B-1----:R-:W-:Y:S02]  /*0040*/  SHF.R.U32.HI R0, RZ, 0x5, R18.reuse ;  /* 0x00000005ff007819 */ /* 0x102fe40000011612 */
[----:B------:R-:W-:-:S03]  /*0050*/  SHF.R.U32.HI R22, RZ, 0x7, R18 ;  /* 0x00000007ff167819 */ /* 0x000fc60000011612 */
[----:B------:R-:W1:Y:S04]  /*0060*/  SHFL.IDX PT, R5, R0, RZ, 0x1f ;  /* 0x00001fff00057589 */ /* 0x000e6800000e0000 */
[----:B------:R2:W3:Y:S01]  /*0070*/  SHFL.IDX PT, R8, R22, RZ, 0x1f ;  /* 0x00001fff16087589 */ /* 0x0004e200000e0000 */
[----:B-1----:R-:W-:-:S13]  /*0080*/  ISETP.NE.OR P0, PT, R5, RZ, !P0 ;  /* 0x000000ff0500720c */ /* 0x002fda0004705670 */
[----:B0-23--:R-:W-:Y:S05]  /*0090*/  @P0 BRA `(.L_x_1) ;  /* 0x0000000000200947 */ /* 0x00dfea0003800000 */
[----:B------:R-:W-:Y:S02]  /*00a0*/  ULDC.64 UR4, c[0x0][0x198] ;  /* 0x0000660000047ab9 */ /* 0x000fe40000000a00 */
[----:B------:R-:W-:Y:S02]  /*00b0*/  UIADD3 UR6, UP0, UR4, 0xf0, URZ ;  /* 0x000000f004067890 */ /* 0x000fe4000ff1e03f */
[----:B------:R-:W-:Y:S02]  /*00c0*/  UIADD3 UR4, UP1, UR4, 0x1f0, URZ ;  /* 0x000001f004047890 */ /* 0x000fe4000ff3e03f */
[----:B------:R-:W-:Y:S02]  /*00d0*/  UIADD3.X UR7, URZ, UR5, URZ, UP0, !UPT ;  /* 0x000000053f077290 */ /* 0x000fe400087fe43f */
[----:B------:R-:W-:-:S07]  /*00e0*/  UIADD3.X UR5, URZ, UR5, URZ, UP1, !UPT ;  /* 0x000000053f057290 */ /* 0x000fce0008ffe43f */
[----:B------:R0:W-:Y:S02]  /*00f0*/  UTMACCTL.PF [UR6] ;  /* 0x00000000060079b9 */ /* 0x0001e40008040000 */
[----:B------:R0:W-:Y:S02]  /*0100*/  UTMACCTL.PF [UR4] ;  /* 0x00000000040079b9 */ /* 0x0001e40008040000 */
[----:B0-----:R-:W-:Y:S01]  /*0110*/  NOP ;  /* 0x0000000000007918 */ /* 0x001fe20000000000 */
.L_x_1:
[----:B------:R-:W-:Y:S05]  /*0120*/  BSYNC B0 ;  /* 0x0000000000007941 */ /* 0x000fea0003800000 */
.L_x_0:
[----:B------:R-:W0:Y:S02]  /*0130*/  SHFL.IDX PT, R2, R0, RZ, 0x1f ;  /* 0x00001fff00027589 */ /* 0x000e2400000e0000 */
[----:B0-----:R-:W-:-:S13]  /*0140*/  ISETP.NE.AND P0, PT, R2, RZ, PT ;  /* 0x000000ff0200720c */ /* 0x001fda0003f05270 */
[----:B------:R-:W-:Y:S05]  /*0150*/  @P0 BRA `(.L_x_2) ;  /* 0x0000000000480947 */ /* 0x000fea0003800000 */
[----:B------:R-:W0:Y:S01]  /*0160*/  S2UR UR8, SR_CgaCtaId ;  /* 0x00000000000879c3 */ /* 0x000e220000008800 */
[----:B------:R-:W-:Y:S01]  /*0170*/  UMOV UR4, 0x400 ;  /* 0x0000040000047882 */ /* 0x000fe20000000000 */
[----:B------:R-:W-:Y:S01]  /*0180*/  UMOV UR5, 0x1 ;  /* 0x0000000100057882 */ /* 0x000fe20000000000 */
[----:B------:R-:W-:Y:S01]  /*0190*/  UMOV UR6, 0x100 ;  /* 0x0000010000067882 */ /* 0x000fe20000000000 */
[----:B------:R-:W-:Y:S01]  /*01a0*/  ELECT P0, URZ, PT ;  /* 0x00000000003f782f */ /* 0x000fe20003800000 */
[----:B------:R-:W-:-:S04]  /*01b0*/  UIADD3 UR6, -UR6, 0x100000, URZ ;  /* 0x0010000006067890 */ /* 0x000fc8000fffe13f */
[----:B------:R-:W-:Y:S02]  /*01c0*/  USHF.L.U32 UR7, UR6, 0xb, URZ ;  /* 0x0000000b06077899 */ /* 0x000fe4000800063f */
[----:B------:R-:W-:Y:S02]  /*01d0*/  USHF.L.U32 UR6, UR6, 0x1, URZ ;  /* 0x0000000106067899 */ /* 0x000fe4000800063f */
[----:B0-----:R-:W-:Y:S02]  /*01e0*/  ULEA UR8, UR8, UR4, 0x18 ;  /* 0x0000000408087291 */ /* 0x001fe4000f8ec03f */
[----:B------:R-:W-:-:S04]  /*01f0*/  UIADD3 UR4, -UR5, 0x100000, URZ ;  /* 0x0010000005047890 */ /* 0x000fc8000fffe13f */
[----:B------:R-:W-:Y:S02]  /*0200*/  USHF.L.U32 UR5, UR4, 0xb, URZ ;  /* 0x0000000b04057899 */ /* 0x000fe4000800063f */
[----:B------:R-:W-:Y:S01]  /*0210*/  USHF.L.U32 UR4, UR4, 0x1, URZ ;  /* 0x0000000104047899 */ /* 0x000fe2000800063f */
[----:B------:R-:W0:Y:S11]  /*0220*/  FENCE.VIEW.ASYNC.S ;  /* 0x00000000000073c6 */ /* 0x000e360000000000 */
[----:B0-----:R0:W1:Y:S01]  /*0230*/  SYNCS.EXCH.64 URZ, [UR8], UR4 ;  /* 0x00000004083f75b2 */ /* 0x0010620008000100 */
[----:B------:R0:W2:Y:S01]  /*0240*/  SYNCS.EXCH.64 URZ, [UR8+0x10], UR6 ;  /* 0x00001006083f75b2 */ /* 0x0000a20008000100 */
[----:B------:R0:W3:Y:S01]  /*0250*/  SYNCS.EXCH.64 URZ, [UR8+0x8], UR4 ;  /* 0x00000804083f75b2 */ /* 0x0000e20008000100 */
[----:B------:R0:W4:Y:S01]  /*0260*/  SYNCS.EXCH.64 URZ, [UR8+0x18], UR6 ;  /* 0x00001806083f75b2 */ /* 0x0001220008000100 */
[----:B------:R-:W-:Y:S01]  /*0270*/  NOP ;  /* 0x0000000000007918 */ /* 0x000fe20000000000 */
.L_x_2:
[----:B------:R-:W5:Y:S01]  /*0280*/  SHFL.IDX PT, R0, R0, RZ, 0x1f ;  /* 0x00001fff00007589 */ /* 0x000f6200000e0000 */
[----:B------:R-:W-:Y:S01]  /*0290*/  ELECT P0, URZ, PT ;  /* 0x00000000003f782f */ /* 0x000fe20003800000 */
[----:B------:R-:W1:Y:S01]  /*02a0*/  LDC R2, c[0x0][0x65c] ;  /* 0x00019700ff027b82 */ /* 0x000e620000000800 */
[----:B------:R-:W-:Y:S01]  /*02b0*/  SHF.R.S32.HI R6, RZ, 0x1f, R5 ;  /* 0x0000001fff067819 */ /* 0x000fe20000011405 */
[----:B------:R-:W2:Y:S01]  /*02c0*/  S2R R3, SR_CTAID.Y ;  /* 0x0000000000037919 */ /* 0x000ea20000002600 */
[----:B0-----:R-:W-:Y:S01]  /*02d0*/  UMOV UR4, 0x20 ;  /* 0x0000002000047882 */ /* 0x001fe20000000000 */
[----:B------:R-:W-:Y:S01]  /*02e0*/  ISETP.NE.AND P2, PT, R8, RZ, PT ;  /* 0x000000ff0800720c */ /* 0x000fe20003f45270 */
[----:B------:R-:W-:Y:S01]  /*02f0*/  NOP ;  /* 0x0000000000007918 */ /* 0x000fe20000000000 */
[----:B------:R-:W0:Y:S01]  /*0300*/  S2R R4, SR_CTAID.X ;  /* 0x0000000000047919 */ /* 0x000e220000002500 */
[----:B------:R-:W-:Y:S01]  /*0310*/  LEA.HI R6, R6, R5, RZ, 0x2 ;  /* 0x0000000506067211 */ /* 0x000fe200078f10ff */
[----:B------:R-:W-:Y:S01]  /*0320*/  NOP ;  /* 0x0000000000007918 */ /* 0x000fe20000000000 */
[----:B-----5:R-:W-:-:S02]  /*0330*/  ISETP.NE.OR P0, PT, R0, RZ, !P0 ;  /* 0x000000ff0000720c */ /* 0x020fc40004705670 */
[----:B-1----:R-:W-:-:S04]  /*0340*/  ISETP.NE.AND P3, PT, R2, 0x1, PT ;  /* 0x000000010200780c */ /* 0x002fc80003f65270 */
[----:B------:R-:W-:Y:S02]  /*0350*/  P2R R0, PR, RZ, 0x8 ;  /* 0x00000008ff007803 */ /* 0x000fe40000000000 */
[----:B------:R-:W-:-:S05]  /*0360*/  LOP3.LUT R0, R6, 0xfffffffc, RZ, 0xc0, !PT ;  /* 0xfffffffc06007812 */ /* 0x000fca00078ec0ff */
[----:B------:R-:W-:Y:S01]  /*0370*/  VOTEU.ALL UP0, P0 ;  /* 0x00000000003f7886 */ /* 0x000fe20000000000 */
[----:B------:R-:W-:Y:S01]  /*0380*/  IMAD.IADD R0, R5, 0x1, -R0 ;  /* 0x0000000105007824 */ /* 0x000fe200078e0a00 */
[----:B------:R-:W0:Y:S01]  /*0390*/  @P3 LDC R17, c[0x0][0x10] ;  /* 0x00000400ff113b82 */ /* 0x000e220000000800 */
[----:B------:R-:W-:Y:S01]  /*03a0*/  VOTEU.ALL UP1, P0 ;  /* 0x00000000003f7886 */ /* 0x000fe20000020000 */
[----:B--2---:R-:W-:Y:S01]  /*03b0*/  @P3 IMAD.MOV.U32 R6, RZ, RZ, R3 ;  /* 0x000000ffff063224 */ /* 0x004fe200078e0003 */
[----:B------:R-:W-:Y:S01]  /*03c0*/  @!UP0 UMOV UR6, 0x400 ;  /* 0x0000040000068882 */ /* 0x000fe20000000000 */
[----:B------:R-:W-:-:S04]  /*03d0*/  @!UP0 UIADD3 UR4, -UR4, 0x100000, URZ ;  /* 0x0010000004048890 */ /* 0x000fc8000fffe13f */
[----:B------:R-:W-:Y:S02]  /*03e0*/  @!UP0 USHF.L.U32 UR5, UR4, 0xb, URZ ;  /* 0x0000000b04058899 */ /* 0x000fe4000800063f */
[----:B------:R-:W-:Y:S01]  /*03f0*/  @!UP0 USHF.L.U32 UR4, UR4, 0x1, URZ ;  /* 0x0000000104048899 */ /* 0x000fe2000800063f */
[----:B------:R-:W-:Y:S02]  /*0400*/  @P3 IMAD.MOV.U32 R7, RZ, RZ, RZ ;  /* 0x000000ffff073224 */ /* 0x000fe400078e00ff */
[----:B------:R-:W-:Y:S01]  /*0410*/  IMAD.MOV.U32 R5, RZ, RZ, RZ ;  /* 0x000000ffff057224 */ /* 0x000fe200078e00ff */
[----:B------:R-:W1:Y:S01]  /*0420*/  @!UP0 S2UR UR7, SR_CgaCtaId ;  /* 0x00000000000789c3 */ /* 0x000e620000008800 */
[----:B------:R-:W-:-:S07]  /*0430*/  @P3 IMAD.MOV.U32 R11, RZ, RZ, RZ ;  /* 0x000000ffff0b3224 */ /* 0x000fce00078e00ff */
[----:B------:R-:W2:Y:S01]  /*0440*/  @!P3 LDC R9, c[0x0][0xc] ;  /* 0x00000300ff09bb82 */ /* 0x000ea20000000800 */
[----:B0-----:R-:W-:-:S04]  /*0450*/  @P3 IMAD.WIDE.U32 R16, R4, R17, R6 ;  /* 0x0000001104103225 */ /* 0x001fc800078e0006 */
[----:B------:R-:W-:Y:S01]  /*0460*/  @P3 IMAD.IADD R17, R17, 0x1, R11 ;  /* 0x0000000111113824 */ /* 0x000fe200078e020b */
[----:B-1----:R-:W-:Y:S01]  /*0470*/  @!UP0 ULEA UR6, UR7, UR6, 0x18 ;  /* 0x0000000607068291 */ /* 0x002fe2000f8ec03f */
[----:B------:R-:W-:Y:S01]  /*0480*/  VOTEU.ALL UP0, P0 ;  /* 0x00000000003f7886 */ /* 0x000fe20000000000 */
[----:B------:R-:W-:-:S04]  /*0490*/  ISETP.NE.AND P0, PT, R0, 0x3, PT ;  /* 0x000000030000780c */ /* 0x000fc80003f05270 */
[----:B------:R-:W-:Y:S01]  /*04a0*/  ISETP.EQ.OR P0, PT, R0, RZ, !P0 ;  /* 0x000000ff0000720c */ /* 0x000fe20004702670 */
[----:B--2---:R-:W-:-:S03]  /*04b0*/  @!P3 IMAD.WIDE.U32 R6, R9, R3, R4 ;  /* 0x000000030906b225 */ /* 0x004fc600078e0004 */
[C---:B------:R-:W-:Y:S01]  /*04c0*/  ISETP.EQ.AND P0, PT, R8.reuse, RZ, P0 ;  /* 0x000000ff0800720c */ /* 0x040fe20000702270 */
[----:B------:R-:W-:Y:S01]  /*04d0*/  VIADD R8, R8, 0xffffffff ;  /* 0xffffffff08087836 */ /* 0x000fe20000000000 */
[----:B------:R-:W0:Y:S02]  /*04e0*/  FENCE.VIEW.ASYNC.S ;  /* 0x00000000000073c6 */ /* 0x000e240000000000 */
[----:B0-----:R0:W3:Y:S01]  /*04f0*/  @!UP0 SYNCS.EXCH.64 URZ, [UR6+0x30], UR4 ;  /* 0x00003004063f85b2 */ /* 0x0010e20008000100 */
[----:B------:R-:W-:Y:S01]  /*0500*/  @!P3 IMAD.MOV.U32 R16, RZ, RZ, R6 ;  /* 0x000000ffff10b224 */ /* 0x000fe200078e0006 */
[----:B------:R-:W-:Y:S01]  /*0510*/  SEL R19, RZ, 0x1, !P0 ;  /* 0x00000001ff137807 */ /* 0x000fe20004000000 */
[----:B------:R-:W-:Y:S01]  /*0520*/  @!P3 IMAD.MOV.U32 R17, RZ, RZ, R7 ;  /* 0x000000ffff11b224 */ /* 0x000fe200078e0007 */
[----:B------:R-:W-:-:S04]  /*0530*/  ISETP.GE.U32.AND P1, PT, R8, 0x2, PT ;  /* 0x000000020800780c */ /* 0x000fc80003f26070 */
[----:B------:R-:W-:Y:S01]  /*0540*/  SEL R19, R19, 0x2, P1 ;  /* 0x0000000213137807 */ /* 0x000fe20000800000 */
[----:B------:R0:W3:Y:S01]  /*0550*/  @!UP1 SYNCS.EXCH.64 URZ, [UR6+0x38], UR4 ;  /* 0x00003804063f95b2 */ /* 0x0000e20008000100 */
[----:B------:R-:W-:Y:S01]  /*0560*/  NOP ;  /* 0x0000000000007918 */ /* 0x000fe20000000000 */
[----:B---34-:R-:W-:Y:S06]  /*0570*/  BAR.SYNC.DEFER_BLOCKING 0x0 ;  /* 0x0000000000007b1d */ /* 0x018fec0000010000 */
[----:B------:R-:W-:Y:S05]  /*0580*/  @!P2 BRA `(.L_x_3) ;  /* 0x000000400018a947 */ /* 0x000fea0003800000 */
[----:B------:R-:W-:-:S13]  /*0590*/  ISETP.GT.U32.AND P0, PT, R8, 0x1, PT ;  /* 0x000000010800780c */ /* 0x000fda0003f04070 */
[----:B0-----:R-:W-:Y:S05]  /*05a0*/  @P0 EXIT ;  /* 0x000000000000094d */ /* 0x001fea0003800000 */
[----:B------:R-:W-:Y:S01]  /*05b0*/  ULDC.64 UR4, c[0x0][0x650] ;  /* 0x0001940000047ab9 */ /* 0x000fe20000000a00 */
[----:B------:R-:W-:Y:S01]  /*05c0*/  PRMT R0, RZ, 0x7610, R0 ;  /* 0x00007610ff007816 */ /* 0x000fe20000000000 */
[----:B------:R-:W-:Y:S01]  /*05d0*/  IMAD.MOV.U32 R58, RZ, RZ, -0x1 ;  /* 0xffffffffff3a7424 */ /* 0x000fe200078e00ff */
[----:B------:R-:W-:Y:S01]  /*05e0*/  ISETP.GE.U32.AND P0, PT, R16, UR4, PT ;  /* 0x0000000410007c0c */ /* 0x000fe2000bf06070 */
[----:B------:R-:W-:Y:S02]  /*05f0*/  IMAD.MOV.U32 R59, RZ, RZ, -0x1 ;  /* 0xffffffffff3b7424 */ /* 0x000fe400078e00ff */
[----:B------:R-:W-:Y:S01]  /*0600*/  IMAD.MOV.U32 R57, RZ, RZ, -0x1 ;  /* 0xffffffffff397424 */ /* 0x000fe200078e00ff */
[----:B------:R-:W-:-:S13]  /*0610*/  ISETP.GE.U32.AND.EX P0, PT, R17, UR5, PT, P0 ;  /* 0x0000000511007c0c */ /* 0x000fda000bf06100 */
[----:B------:R-:W-:Y:S05]  /*0620*/  @P0 BRA `(.L_x_4) ;  /* 0x0000000400540947 */ /* 0x000fea0003800000 */
[----:B------:R-:W0:Y:S01]  /*0630*/  LDC.64 R14, c[0x0][0x628] ;  /* 0x00018a00ff0e7b82 */ /* 0x000e220000000a00 */
[----:B------:R-:W-:Y:S02]  /*0640*/  IMAD.MOV.U32 R6, RZ, RZ, R16 ;  /* 0x000000ffff067224 */ /* 0x000fe400078e0010 */
[----:B------:R-:W-:-:S05]  /*0650*/  IMAD.MOV.U32 R7, RZ, RZ, R17 ;  /* 0x000000ffff077224 */ /* 0x000fca00078e0011 */
[----:B------:R-:W1:Y:S08]  /*0660*/  LDC R0, c[0x0][0x630] ;  /* 0x00018c00ff007b82 */ /* 0x000e700000000800 */
[----:B------:R-:W2:Y:S01]  /*0670*/  LDC.64 R20, c[0x0][0x620] ;  /* 0x00018800ff147b82 */ /* 0x000ea20000000a00 */
[----:B0-----:R-:W-:-:S04]  /*0680*/  ISETP.NE.U32.AND P0, PT, R14, RZ, PT ;  /* 0x000000ff0e00720c */ /* 0x001fc80003f05070 */
[----:B------:R-:W-:-:S13]  /*0690*/  ISETP.NE.AND.EX P0, PT, R15, RZ, PT, P0 ;  /* 0x000000ff0f00720c */ /* 0x000fda0003f05300 */
[----:B-12---:R-:W-:Y:S05]  /*06a0*/  @!P0 BRA `(.L_x_5) ;  /* 0x0000000000288947 */ /* 0x006fea0003800000 */
[----:B------:R-:W0:Y:S02]  /*06b0*/  LDC R11, c[0x0][0x634] ;  /* 0x00018d00ff0b7b82 */ /* 0x000e240000000800 */
[----:B0-----:R-:W-:-:S05]  /*06c0*/  IADD3 R11, P0, R16, R11, RZ ;  /* 0x0000000b100b7210 */ /* 0x001fca0007f1e0ff */
[----:B------:R-:W-:-:S04]  /*06d0*/  IMAD.X R13, RZ, RZ, R17, P0 ;  /* 0x000000ffff0d7224 */ /* 0x000fc800000e0611 */
[----:B------:R-:W-:-:S04]  /*06e0*/  IMAD.WIDE.U32 R6, R13, R14, RZ ;  /* 0x0000000e0d067225 */ /* 0x000fc800078e00ff */
[----:B------:R-:W-:-:S04]  /*06f0*/  IMAD.WIDE.U32 R8, P0, R11, R15, R6 ;  /* 0x0000000f0b087225 */ /* 0x000fc80007800006 */
[----:B------:R-:W-:-:S04]  /*0700*/  IMAD.WIDE.U32 R6, R11, R14, RZ ;  /* 0x0000000e0b067225 */ /* 0x000fc800078e00ff */
[----:B------:R-:W-:Y:S01]  /*0710*/  IMAD.X R11, RZ, RZ, RZ, P0 ;  /* 0x000000ffff0b7224 */ /* 0x000fe200000e06ff */
[----:B------:R-:W-:Y:S01]  /*0720*/  IADD3 RZ, P0, R7, R8, RZ ;  /* 0x0000000807ff7210 */ /* 0x000fe20007f1e0ff */
[----:B------:R-:W-:-:S04]  /*0730*/  IMAD.MOV.U32 R10, RZ, RZ, R9 ;  /* 0x000000ffff0a7224 */ /* 0x000fc800078e0009 */
[----:B------:R-:W-:-:S08]  /*0740*/  IMAD.WIDE.U32.X R6, R13, R15, R10, P0 ;  /* 0x0000000f0d067225 */ /* 0x000fd000000e040a */
.L_x_5:
[-CC-:B------:R-:W-:Y:S01]  /*0750*/  SHF.R.U64 R57, R6, R0.reuse, R7.reuse ;  /* 0x0000000006397219 */ /* 0x180fe20000001207 */
[----:B------:R-:W0:Y:S01]  /*0760*/  LDC R10, c[0x0][0x618] ;  /* 0x00018600ff0a7b82 */ /* 0x000e220000000800 */
[----:B------:R-:W-:Y:S01]  /*0770*/  SHF.R.U32.HI R5, RZ, R0, R7 ;  /* 0x00000000ff057219 */ /* 0x000fe20000011607 */
[----:B------:R-:W-:Y:S01]  /*0780*/  ULDC UR4, c[0x0][0x150] ;  /* 0x0000540000047ab9 */ /* 0x000fe20000000800 */
[----:B------:R-:W-:Y:S02]  /*0790*/  IADD3 R9, P0, RZ, -R57, RZ ;  /* 0x80000039ff097210 */ /* 0x000fe40007f1e0ff */
[----:B------:R-:W-:-:S03]  /*07a0*/  I2FP.F32.U32 R0, R4 ;  /* 0x0000000400007245 */ /* 0x000fc60000201000 */
[----:B------:R-:W1:Y:S01]  /*07b0*/  LDC.64 R28, c[0x0][0x640] ;  /* 0x00019000ff1c7b82 */ /* 0x000e620000000a00 */
[----:B------:R-:W-:Y:S02]  /*07c0*/  IMAD.X R11, RZ, RZ, ~R5, P0 ;  /* 0x000000ffff0b7224 */ /* 0x000fe400000e0e05 */
[----:B------:R-:W-:Y:S01]  /*07d0*/  FMUL R0, R0, UR4 ;  /* 0x0000000400007c20 */ /* 0x000fe20008400000 */
[----:B------:R-:W-:Y:S01]  /*07e0*/  IMAD.WIDE.U32 R6, R9, R20, R16 ;  /* 0x0000001409067225 */ /* 0x000fe200078e0010 */
[----:B------:R-:W-:-:S03]  /*07f0*/  ULDC UR4, c[0x0][0x154] ;  /* 0x0000550000047ab9 */ /* 0x000fc60000000800 */
[----:B------:R-:W-:Y:S01]  /*0800*/  IMAD R8, R11, R20, RZ ;  /* 0x000000140b087224 */ /* 0x000fe200078e02ff */
[----:B------:R-:W2:Y:S01]  /*0810*/  LDC R5, c[0x0][0x144] ;  /* 0x00005100ff057b82 */ /* 0x000ea20000000800 */
[----:B------:R-:W3:Y:S02]  /*0820*/  F2I.U32.TRUNC.NTZ R0, R0 ;  /* 0x0000000000007305 */ /* 0x000ee4000020f000 */
[----:B------:R-:W-:-:S04]  /*0830*/  IMAD R9, R9, R21, R8 ;  /* 0x0000001509097224 */ /* 0x000fc800078e0208 */
[----:B------:R-:W-:Y:S01]  /*0840*/  IMAD.IADD R7, R7, 0x1, R9 ;  /* 0x0000000107077824 */ /* 0x000fe200078e0209 */
[----:B------:R-:W4:Y:S01]  /*0850*/  LDC R12, c[0x0][0x608] ;  /* 0x00018200ff0c7b82 */ /* 0x000f220000000800 */
[----:B------:R-:W-:-:S03]  /*0860*/  IMAD.MOV.U32 R9, RZ, RZ, -0x1 ;  /* 0xffffffffff097424 */ /* 0x000fc600078e00ff */
[-CC-:B0-----:R-:W-:Y:S02]  /*0870*/  SHF.R.U64 R20, R6, R10.reuse, R7.reuse ;  /* 0x0000000a06147219 */ /* 0x181fe40000001207 */
[----:B------:R-:W-:Y:S02]  /*0880*/  I2FP.F32.U32 R6, R3 ;  /* 0x0000000300067245 */ /* 0x000fe40000201000 */
[----:B------:R-:W0:Y:S01]  /*0890*/  LDC R26, c[0x0][0x658] ;  /* 0x00019600ff1a7b82 */ /* 0x000e220000000800 */
[----:B-1----:R-:W-:Y:S01]  /*08a0*/  ISETP.NE.U32.AND P0, PT, R28, RZ, PT ;  /* 0x000000ff1c00720c */ /* 0x002fe20003f05070 */
[----:B---3--:R-:W-:Y:S01]  /*08b0*/  IMAD.MOV R8, RZ, RZ, -R0 ;  /* 0x000000ffff087224 */ /* 0x008fe200078e0a00 */
[----:B------:R-:W-:Y:S01]  /*08c0*/  SHF.R.U32.HI R7, RZ, R10, R7 ;  /* 0x0000000aff077219 */ /* 0x000fe20000011607 */
[----:B------:R-:W-:Y:S01]  /*08d0*/  FMUL R6, R6, UR4 ;  /* 0x0000000406067c20 */ /* 0x000fe20008400000 */
[----:B------:R-:W-:-:S03]  /*08e0*/  ISETP.NE.AND.EX P0, PT, R29, RZ, PT, P0 ;  /* 0x000000ff1d00720c */ /* 0x000fc60003f05300 */
[----:B------:R-:W1:Y:S01]  /*08f0*/  LDC R14, c[0x0][0x148] ;  /* 0x00005200ff0e7b82 */ /* 0x000e620000000800 */
[----:B--2---:R-:W-:-:S07]  /*0900*/  IMAD R0, R5, R8, R4 ;  /* 0x0000000805007224 */ /* 0x004fce00078e0204 */
[----:B------:R-:W2:Y:S01]  /*0910*/  LDC R24, c[0x0][0x600] ;  /* 0x00018000ff187b82 */ /* 0x000ea20000000800 */
[-CC-:B----4-:R-:W-:Y:S02]  /*0920*/  SHF.R.U64 R30, R20, R12.reuse, R7.reuse ;  /* 0x0000000c141e7219 */ /* 0x190fe40000001207 */
[----:B------:R-:W-:Y:S01]  /*0930*/  SHF.R.U32.HI R5, RZ, R12, R7 ;  /* 0x0000000cff057219 */ /* 0x000fe20000011607 */
[----:B------:R-:W-:Y:S01]  /*0940*/  IMAD.MOV.U32 R7, RZ, RZ, 0x1 ;  /* 0x00000001ff077424 */ /* 0x000fe200078e00ff */
[----:B------:R3:W4:Y:S03]  /*0950*/  F2I.U32.TRUNC.NTZ R12, R6 ;  /* 0x00000006000c7305 */ /* 0x000726000020f000 */
[----:B------:R-:W1:Y:S01]  /*0960*/  LDC R15, c[0x0][0x648] ;  /* 0x00019200ff0f7b82 */ /* 0x000e620000000800 */
[-C--:B0-----:R-:W-:Y:S02]  /*0970*/  SHF.L.U32 R4, R9, R26.reuse, RZ ;  /* 0x0000001a09047219 */ /* 0x081fe400000006ff */
[----:B------:R-:W-:-:S02]  /*0980*/  SHF.R.U64 R32, R30, R26, R5 ;  /* 0x0000001a1e207219 */ /* 0x000fc40000001205 */
[----:B------:R-:W-:Y:S02]  /*0990*/  LOP3.LUT R11, RZ, R4, RZ, 0x33, !PT ;  /* 0x00000004ff0b7212 */ /* 0x000fe400078e33ff */
[-C--:B------:R-:W-:Y:S01]  /*09a0*/  SHF.R.U32.HI R5, RZ, R26.reuse, R5 ;  /* 0x0000001aff057219 */ /* 0x080fe20000011605 */
[----:B------:R-:W0:Y:S01]  /*09b0*/  LDC R21, c[0x0][0x638] ;  /* 0x00018e00ff157b82 */ /* 0x000e220000000800 */
[----:B------:R-:W-:Y:S01]  /*09c0*/  SHF.L.U32 R10, R7, R26, RZ ;  /* 0x0000001a070a7219 */ /* 0x000fe200000006ff */
[----:B------:R-:W-:-:S06]  /*09d0*/  IMAD.MOV.U32 R4, RZ, RZ, R32 ;  /* 0x000000ffff047224 */ /* 0x000fcc00078e0020 */
[----:B------:R-:W0:Y:S01]  /*09e0*/  LDC R58, c[0x0][0x610] ;  /* 0x00018400ff3a7b82 */ /* 0x000e220000000800 */
[----:B---34-:R-:W-:Y:S05]  /*09f0*/  @!P0 BRA `(.L_x_6) ;  /* 0x0000000000288947 */ /* 0x018fea0003800000 */
[----:B------:R-:W3:Y:S02]  /*0a00*/  LDC R9, c[0x0][0x64c] ;  /* 0x00019300ff097b82 */ /* 0x000ee40000000800 */
[----:B---3--:R-:W-:-:S05]  /*0a10*/  IADD3 R9, P0, R32, R9, RZ ;  /* 0x0000000920097210 */ /* 0x008fca0007f1e0ff */
        /* <DEDUP_REMOVED lines=8> */
.L_x_6:
[----:B-1----:R-:W-:Y:S01]  /*0aa0*/  SHF.R.U64 R4, R4, R15, R5 ;  /* 0x0000000f04047219 */ /* 0x002fe20000001205 */
[----:B--2---:R-:W-:Y:S01]  /*0ab0*/  VIADD R5, R24, 0xffffffff ;  /* 0xffffffff18057836 */ /* 0x004fe20000000000 */
[----:B------:R-:W-:Y:S01]  /*0ac0*/  LOP3.LUT R11, R30, R11, RZ, 0xc0, !PT ;  /* 0x0000000b1e0b7212 */ /* 0x000fe200078ec0ff */
[----:B------:R-:W-:Y:S02]  /*0ad0*/  IMAD.MOV R12, RZ, RZ, -R12 ;  /* 0x000000ffff0c7224 */ /* 0x000fe400078e0a0c */
[----:B------:R-:W-:Y:S01]  /*0ae0*/  IMAD.MOV R6, RZ, RZ, -R4 ;  /* 0x000000ffff067224 */ /* 0x000fe200078e0a04 */
[----:B------:R-:W-:Y:S01]  /*0af0*/  LOP3.LUT R5, R20, R5, RZ, 0xc0, !PT ;  /* 0x0000000514057212 */ /* 0x000fe200078ec0ff */
[----:B------:R-:W-:Y:S02]  /*0b00*/  @P3 IMAD R0, R14, R12, R3 ;  /* 0x0000000c0e003224 */ /* 0x000fe400078e0203 */
[----:B------:R-:W-:Y:S02]  /*0b10*/  IMAD R11, R10, R4, R11 ;  /* 0x000000040a0b7224 */ /* 0x000fe400078e020b */
[----:B0-----:R-:W-:-:S02]  /*0b20*/  IMAD R3, R6, R21, R32 ;  /* 0x0000001506037224 */ /* 0x001fc400078e0220 */
[----:B------:R-:W-:Y:S02]  /*0b30*/  IMAD R58, R11, R58, R0 ;  /* 0x0000003a0b3a7224 */ /* 0x000fe400078e0200 */
[----:B------:R-:W-:Y:S02]  /*0b40*/  IMAD R3, R3, R24, R5 ;  /* 0x0000001803037224 */ /* 0x000fe400078e0205 */
[----:B------:R-:W-:-:S03]  /*0b50*/  IMAD.MOV.U32 R0, RZ, RZ, 0x1 ;  /* 0x00000001ff007424 */ /* 0x000fc600078e00ff */
[----:B------:R-:W-:Y:S02]  /*0b60*/  SEL R59, R3, R58, !P3 ;  /* 0x0000003a033b7207 */ /* 0x000fe40005800000 */
[----:B------:R-:W-:-:S07]  /*0b70*/  SEL R58, R58, R3, !P3 ;  /* 0x000000033a3a7207 */ /* 0x000fce0005800000 */
.L_x_4:
[----:B------:R-:W-:-:S08]  /*0b80*/  NOP ;  /* 0x0000000000007918 */ /* 0x000fd00000000000 */
[----:B------:R-:W0:Y:S02]  /*0b90*/  USETMAXREG.TRY_ALLOC.CTAPOOL UP0, 0xe8 ;  /* 0x000000e8000079c8 */ /* 0x000e240008000600 */
[----:B0-----:R-:W-:-:S13]  /*0ba0*/  PLOP3.LUT P0, PT, PT, PT, UP0, 0x80, 0x0 ;  /* 0x000000000000781c */ /* 0x001fda0003f0f008 */
[----:B------:R-:W-:Y:S05]  /*0bb0*/  @!P0 BRA `(.L_x_4) ;  /* 0xfffffffc00f08947 */ /* 0x000fea000383ffff */
[----:B------:R-:W-:Y:S01]  /*0bc0*/  ULDC.64 UR4, c[0x0][0x598] ;  /* 0x0001660000047ab9 */ /* 0x000fe20000000a00 */
[----:B------:R-:W-:Y:S01]  /*0bd0*/  ULDC.64 UR36, c[0x0][0x208] ;  /* 0x0000820000247ab9 */ /* 0x000fe20000000a00 */
[----:B------:R-:W-:-:S04]  /*0be0*/  ISETP.NE.U32.AND P0, PT, RZ, UR4, PT ;  /* 0x00000004ff007c0c */ /* 0x000fc8000bf05070 */
[----:B------:R-:W-:-:S13]  /*0bf0*/  ISETP.NE.AND.EX P0, PT, RZ, UR5, PT, P0 ;  /* 0x00000005ff007c0c */ /* 0x000fda000bf05300 */
[----:B------:R-:W-:Y:S05]  /*0c00*/  @!P0 BRA `(.L_x_7) ;  /* 0x00000000001c8947 */ /* 0x000fea0003800000 */
[----:B------:R-:W0:Y:S02]  /*0c10*/  LDC.64 R4, c[0x0][0x598] ;  /* 0x00016600ff047b82 */ /* 0x000e240000000a00 */
[----:B0-----:R-:W2:Y:S02]  /*0c20*/  LDG.E.64 R4, desc[UR36][R4.64] ;  /* 0x0000002404047981 */ /* 0x001ea4000c1e1b00 */
[----:B--2---:R-:W-:-:S04]  /*0c30*/  ISETP.NE.U32.AND P0, PT, R4, RZ, PT ;  /* 0x000000ff0400720c */ /* 0x004fc80003f05070 */
[----:B------:R-:W-:-:S13]  /*0c40*/  ISETP.NE.AND.EX P0, PT, R5, RZ, PT, P0 ;  /* 0x000000ff0500720c */ /* 0x000fda0003f05300 */
[----:B------:R-:W-:Y:S05]  /*0c50*/  @!P0 BRA `(.L_x_7) ;  /* 0x0000000000088947 */ /* 0x000fea0003800000 */
[----:B------:R0:W5:Y:S01]  /*0c60*/  LD.E R23, desc[UR36][R4.64] ;  /* 0x0000002404177980 */ /* 0x000162000c101900 */
[----:B------:R-:W-:Y:S05]  /*0c70*/  BRA `(.L_x_8) ;  /* 0x0000000000247947 */ /* 0x000fea0003800000 */
.L_x_7:
[----:B------:R-:W-:Y:S02]  /*0c80*/  ULDC.64 UR4, c[0x0][0x588] ;  /* 0x0001620000047ab9 */ /* 0x000fe40000000a00 */
[----:B------:R-:W-:-:S04]  /*0c90*/  ISETP.NE.U32.AND P0, PT, RZ, UR4, PT ;  /* 0x00000004ff007c0c */ /* 0x000fc8000bf05070 */
[----:B------:R-:W-:-:S13]  /*0ca0*/  ISETP.NE.AND.EX P0, PT, RZ, UR5, PT, P0 ;  /* 0x00000005ff007c0c */ /* 0x000fda000bf05300 */
[----:B------:R-:W-:Y:S05]  /*0cb0*/  @!P0 BRA `(.L_x_9) ;  /* 0x00000000000c8947 */ /* 0x000fea0003800000 */
[----:B------:R-:W0:Y:S02]  /*0cc0*/  LDC.64 R4, c[0x0][0x588] ;  /* 0x00016200ff047b82 */ /* 0x000e240000000a00 */
[----:B0-----:R1:W5:Y:S01]  /*0cd0*/  LDG.E R23, desc[UR36][R4.64] ;  /* 0x0000002404177981 */ /* 0x001362000c1e1900 */
[----:B------:R-:W-:Y:S05]  /*0ce0*/  BRA `(.L_x_8) ;  /* 0x0000000000087947 */ /* 0x000fea0003800000 */
.L_x_9:
[----:B------:R-:W-:Y:S02]  /*0cf0*/  ULDC UR4, c[0x0][0x580] ;  /* 0x0001600000047ab9 */ /* 0x000fe40000000800 */
[----:B------:R-:W-:-:S07]  /*0d00*/  IMAD.U32 R23, RZ, RZ, UR4 ;  /* 0x00000004ff177e24 */ /* 0x000fce000f8e00ff */
.L_x_8:
[----:B------:R-:W-:Y:S02]  /*0d10*/  ULDC.64 UR4, c[0x0][0x5a0] ;  /* 0x0001680000047ab9 */ /* 0x000fe40000000a00 */
[----:B------:R-:W-:-:S04]  /*0d20*/  ISETP.NE.U32.AND P0, PT, RZ, UR4, PT ;  /* 0x00000004ff007c0c */ /* 0x000fc8000bf05070 */
[----:B------:R-:W-:-:S13]  /*0d30*/  ISETP.NE.AND.EX P0, PT, RZ, UR5, PT, P0 ;  /* 0x00000005ff007c0c */ /* 0x000fda000bf05300 */
[----:B------:R-:W-:Y:S05]  /*0d40*/  @!P0 BRA `(.L_x_10) ;  /* 0x00000000001c8947 */ /* 0x000fea0003800000 */
[----:B01----:R-:W0:Y:S02]  /*0d50*/  LDC.64 R4, c[0x0][0x5a0] ;  /* 0x00016800ff047b82 */ /* 0x003e240000000a00 */
[----:B0-----:R-:W2:Y:S02]  /*0d60*/  LDG.E.64 R4, desc[UR36][R4.64] ;  /* 0x0000002404047981 */ /* 0x001ea4000c1e1b00 */
[----:B--2---:R-:W-:-:S04]  /*0d70*/  ISETP.NE.U32.AND P0, PT, R4, RZ, PT ;  /* 0x000000ff0400720c */ /* 0x004fc80003f05070 */
[----:B------:R-:W-:-:S13]  /*0d80*/  ISETP.NE.AND.EX P0, PT, R5, RZ, PT, P0 ;  /* 0x000000ff0500720c */ /* 0x000fda0003f05300 */
[----:B------:R-:W-:Y:S05]  /*0d90*/  @!P0 BRA `(.L_x_10) ;  /* 0x0000000000088947 */ /* 0x000fea0003800000 */
[----:B------:R0:W5:Y:S01]  /*0da0*/  LD.E R56, desc[UR36][R4.64] ;  /* 0x0000002404387980 */ /* 0x000162000c101900 */
[----:B------:R-:W-:Y:S05]  /*0db0*/  BRA `(.L_x_11) ;  /* 0x0000000000247947 */ /* 0x000fea0003800000 */
.L_x_10:
[----:B------:R-:W-:Y:S02]  /*0dc0*/  ULDC.64 UR4, c[0x0][0x590] ;  /* 0x0001640000047ab9 */ /* 0x000fe40000000a00 */
[----:B------:R-:W-:-:S04]  /*0dd0*/  ISETP.NE.U32.AND P0, PT, RZ, UR4, PT ;  /* 0x00000004ff007c0c */ /* 0x000fc8000bf05070 */
[----:B------:R-:W-:-:S13]  /*0de0*/  ISETP.NE.AND.EX P0, PT, RZ, UR5, PT, P0 ;  /* 0x00000005ff007c0c */ /* 0x000fda000bf05300 */
[----:B------:R-:W-:Y:S05]  /*0df0*/  @!P0 BRA `(.L_x_12) ;  /* 0x00000000000c8947 */ /* 0x000fea0003800000 */
[----:B01----:R-:W0:Y:S02]  /*0e00*/  LDC.64 R4, c[0x0][0x590] ;  /* 0x00016400ff047b82 */ /* 0x003e240000000a00 */
[----:B0-----:R1:W5:Y:S01]  /*0e10*/  LDG.E R56, desc[UR36][R4.64] ;  /* 0x0000002404387981 */ /* 0x001362000c1e1900 */
[----:B------:R-:W-:Y:S05]  /*0e20*/  BRA `(.L_x_11) ;  /* 0x0000000000087947 */ /* 0x000fea0003800000 */
.L_x_12:
[----:B------:R-:W-:Y:S02]  /*0e30*/  ULDC UR4, c[0x0][0x584] ;  /* 0x0001610000047ab9 */ /* 0x000fe40000000800 */
[----:B------:R-:W-:-:S07]  /*0e40*/  IMAD.U32 R56, RZ, RZ, UR4 ;  /* 0x00000004ff387e24 */ /* 0x000fce000f8e00ff */
.L_x_11:
[----:B------:R-:W-:-:S13]  /*0e50*/  LOP3.LUT P0, RZ, R0, 0xff, RZ, 0xc0, !PT ;  /* 0x000000ff00ff7812 */ /* 0x000fda000780c0ff */
[----:B------:R-:W-:Y:S05]  /*0e60*/  @!P0 EXIT ;  /* 0x000000000000894d */ /* 0x000fea0003800000 */
[----:B------:R-:W-:Y:S01]  /*0e70*/  ULDC UR4, c[0x0][0x28c] ;  /* 0x0000a30000047ab9 */ /* 0x000fe20000000800 */
[----:B------:R-:W-:Y:S01]  /*0e80*/  LOP3.LUT R62, R19, 0x1, RZ, 0xfc, !PT ;  /* 0x00000001133e7812 */ /* 0x000fe200078efcff */
[----:B------:R-:W-:Y:S01]  /*0e90*/  UIADD3 UR4, UR4, 0x3f, URZ ;  /* 0x0000003f04047890 */ /* 0x000fe2000fffe03f */
[----:B------:R-:W-:Y:S01]  /*0ea0*/  UMOV UR38, URZ ;  /* 0x0000003f00267c82 */ /* 0x000fe20008000000 */
[----:B------:R-:W-:Y:S02]  /*0eb0*/  UMOV UR39, URZ ;  /* 0x0000003f00277c82 */ /* 0x000fe40008000000 */
[----:B------:R-:W-:-:S04]  /*0ec0*/  USHF.R.S32.HI UR5, URZ, 0x1f, UR4 ;  /* 0x0000001f3f057899 */ /* 0x000fc80008011404 */
[----:B------:R-:W-:-:S04]  /*0ed0*/  ULEA.HI UR5, UR5, UR4, URZ, 0x6 ;  /* 0x0000000405057291 */ /* 0x000fc8000f8f303f */
[----:B------:R-:W-:-:S12]  /*0ee0*/  USHF.R.S32.HI UR40, URZ, 0x6, UR5 ;  /* 0x000000063f287899 */ /* 0x000fd80008011405 */
.L_x_94:
[----:B------:R-:W-:Y:S01]  /*0ef0*/  LOP3.LUT R0, R18, 0x80, RZ, 0xc0, !PT ;  /* 0x0000008012007812 */ /* 0x000fe200078ec0ff */
[----:B--2---:R-:W2:Y:S01]  /*0f00*/  S2UR UR7, SR_CgaCtaId ;  /* 0x00000000000779c3 */ /* 0x004ea20000008800 */
[----:B------:R-:W-:Y:S02]  /*0f10*/  UMOV UR6, 0x400 ;  /* 0x0000040000067882 */ /* 0x000fe40000000000 */
[----:B------:R-:W-:-:S06]  /*0f20*/  SHF.R.U32.HI R0, RZ, 0x7, R0 ;  /* 0x00000007ff007819 */ /* 0x000fcc0000011600 */
[----:B---3--:R-:W3:Y:S01]  /*0f30*/  SHFL.IDX PT, R0, R0, RZ, 0x1f ;  /* 0x00001fff00007589 */ /* 0x008ee200000e0000 */
[----:B--2---:R-:W-:Y:S01]  /*0f40*/  ULEA UR42, UR7, UR6, 0x18 ;  /* 0x00000006072a7291 */ /* 0x004fe2000f8ec03f */
[----:B---3--:R-:W-:-:S13]  /*0f50*/  R2UR UR4, R0 ;  /* 0x00000000000472ca */ /* 0x008fda00000e0000 */
[----:B------:R-:W-:-:S04]  /*0f60*/  ULEA.HI UR5, UR4, UR4, URZ, 0x1 ;  /* 0x0000000404057291 */ /* 0x000fc8000f8f083f */
[----:B------:R-:W-:-:S04]  /*0f70*/  ULOP3.LUT UR5, UR5, 0x7fffe, URZ, 0xc0, !UPT ;  /* 0x0007fffe05057892 */ /* 0x000fc8000f8ec03f */
[----:B------:R-:W-:-:S03]  /*0f80*/  UIADD3 UR5, UR4, -UR5, URZ ;  /* 0x8000000504057290 */ /* 0x000fc6000fffe03f */
[----:B------:R-:W-:Y:S01]  /*0f90*/  ULDC UR4, c[0x0][0x28c] ;  /* 0x0000a30000047ab9 */ /* 0x000fe20000000800 */
[----:B------:R-:W-:Y:S01]  /*0fa0*/  ULEA UR5, UR5, UR42, 0xd ;  /* 0x0000002a05057291 */ /* 0x000fe2000f8e683f */
[----:B------:R-:W-:-:S03]  /*0fb0*/  ISETP.LT.AND P0, PT, RZ, UR4, PT ;  /* 0x00000004ff007c0c */ /* 0x000fc6000bf01270 */
[----:B------:R-:W-:-:S04]  /*0fc0*/  UIADD3 UR5, UR5, 0x100, URZ ;  /* 0x0000010005057890 */ /* 0x000fc8000fffe03f */
[----:B------:R-:W-:-:S04]  /*0fd0*/  USHF.R.U32.HI UR5, URZ, 0x4, UR5 ;  /* 0x000000043f057899 */ /* 0x000fc80008011605 */
[----:B------:R-:W-:Y:S02]  /*0fe0*/  ULOP3.LUT UR41, UR5, 0x3fff, URZ, 0xc0, !UPT ;  /* 0x00003fff05297892 */ /* 0x000fe4000f8ec03f */
[----:B-1--45:R-:W-:Y:S10]  /*0ff0*/  @P0 BRA `(.L_x_13) ;  /* 0x0000000000400947 */ /* 0x032ff40003800000 */
[----:B------:R-:W-:Y:S01]  /*1000*/  MOV R0, 0x0 ;  /* 0x0000000000007802 */ /* 0x000fe20000000f00 */
[----:B------:R-:W-:Y:S01]  /*1010*/  ULDC.64 UR4, c[0x4][0x68] ;  /* 0x01001a0000047ab9 */ /* 0x000fe20000000a00 */
[----:B------:R-:W-:Y:S01]  /*1020*/  ULDC.64 UR6, c[0x4][0x8] ;  /* 0x0100020000067ab9 */ /* 0x000fe20000000a00 */
[----:B01----:R-:W-:Y:S01]  /*1030*/  IMAD.U32 R4, RZ, RZ, UR4 ;  /* 0x00000004ff047e24 */ /* 0x003fe2000f8e00ff */
[----:B------:R0:W1:Y:S01]  /*1040*/  LDC.64 R14, c[0x4][R0] ;  /* 0x01000000000e7b82 */ /* 0x0000620000000a00 */
[----:B------:R-:W-:Y:S01]  /*1050*/  IMAD.U32 R5, RZ, RZ, UR5 ;  /* 0x00000005ff057e24 */ /* 0x000fe2000f8e00ff */
[----:B------:R-:W-:Y:S01]  /*1060*/  ULDC.64 UR4, c[0x4][0x70] ;  /* 0x01001c0000047ab9 */ /* 0x000fe20000000a00 */
[----:B------:R-:W-:Y:S02]  /*1070*/  IMAD.U32 R10, RZ, RZ, UR6 ;  /* 0x00000006ff0a7e24 */ /* 0x000fe4000f8e00ff */
[----:B------:R-:W-:Y:S02]  /*1080*/  IMAD.U32 R6, RZ, RZ, UR4 ;  /* 0x00000004ff067e24 */ /* 0x000fe4000f8e00ff */
[----:B------:R-:W-:-:S02]  /*1090*/  IMAD.U32 R7, RZ, RZ, UR5 ;  /* 0x00000005ff077e24 */ /* 0x000fc4000f8e00ff */
[----:B------:R-:W-:Y:S02]  /*10a0*/  IMAD.U32 R11, RZ, RZ, UR7 ;  /* 0x00000007ff0b7e24 */ /* 0x000fe4000f8e00ff */
[----:B------:R-:W-:Y:S02]  /*10b0*/  IMAD.MOV.U32 R8, RZ, RZ, 0x1e1 ;  /* 0x000001e1ff087424 */ /* 0x000fe400078e00ff */
[----:B------:R-:W-:Y:S02]  /*10c0*/  IMAD.MOV.U32 R12, RZ, RZ, 0x1 ;  /* 0x00000001ff0c7424 */ /* 0x000fe400078e00ff */
[----:B0-----:R-:W-:-:S07]  /*10d0*/  IMAD.MOV.U32 R13, RZ, RZ, RZ ;  /* 0x000000ffff0d7224 */ /* 0x001fce00078e00ff */
[----:B------:R-:W-:-:S07]  /*10e0*/  LEPC R20, `(.L_x_13) ;  /* 0x000000001014794e */ /* 0x000fce0000000000 */
[----:B-1---5:R-:W-:Y:S05]  /*10f0*/  CALL.ABS.NOINC R14 ;  /* 0x000000000e007343 */ /* 0x022fea0003c00000 */
.L_x_13:
[----:B------:R-:W-:-:S13]  /*1100*/  ISETP.NE.AND P0, PT, R62, 0x3, PT ;  /* 0x000000033e00780c */ /* 0x000fda0003f05270 */
[----:B------:R-:W-:Y:S05]  /*1110*/  @!P0 BRA `(.L_x_14) ;  /* 0x0000000000048947 */ /* 0x000fea0003800000 */
[----:B------:R-:W-:Y:S01]  /*1120*/  BPT.TRAP 0x1 ;  /* 0x000000040000795c */ /* 0x000fe20000300000 */
.L_x_14:
[----:B------:R-:W-:Y:S02]  /*1130*/  IMAD.U32 R3, RZ, RZ, UR39 ;  /* 0x00000027ff037e24 */ /* 0x000fe4000f8e00ff */
[----:B------:R-:W-:-:S03]  /*1140*/  IMAD.U32 R0, RZ, RZ, UR38 ;  /* 0x00000026ff007e24 */ /* 0x000fc6000f8e00ff */
[----:B------:R-:W-:Y:S02]  /*1150*/  LEA R3, R3, UR42, 0x3 ;  /* 0x0000002a03037c11 */ /* 0x000fe4000f8e18ff */
[----:B------:R-:W-:-:S04]  /*1160*/  SHF.L.U32 R0, R0, 0x1f, RZ ;  /* 0x0000001f00007819 */ /* 0x000fc800000006ff */
[----:B------:R2:W3:Y:S01]  /*1170*/  SYNCS.PHASECHK.TRANS64.TRYWAIT P1, [R3+URZ], R0 ;  /* 0x00000000030075a7 */ /* 0x0004e2000802017f */
[----:B------:R-:W-:Y:S05]  /*1180*/  @!P0 BRA `(.L_x_15) ;  /* 0x0000000000048947 */ /* 0x000fea0003800000 */
[----:B------:R-:W-:Y:S01]  /*1190*/  BPT.TRAP 0x1 ;  /* 0x000000040000795c */ /* 0x000fe20000300000 */
.L_x_15:
[----:B---3--:R-:W-:Y:S05]  /*11a0*/  @P1 BRA `(.L_x_16) ;  /* 0x0000000000081947 */ /* 0x008fea0003800000 */
[----:B------:R-:W3:Y:S02]  /*11b0*/  SYNCS.PHASECHK.TRANS64.TRYWAIT P1, [R3+URZ], R0 ;  /* 0x00000000030075a7 */ /* 0x000ee4000802017f */
[----:B---3--:R-:W-:Y:S05]  /*11c0*/  @!P1 BRA `(.L_x_17) ;  /* 0x0000004800509947 */ /* 0x008fea0003800000 */
.L_x_16:
[----:B------:R-:W-:-:S04]  /*11d0*/  UISETP.LT.AND UP0, UPT, UR40, 0x1, UPT ;  /* 0x000000012800788c */ /* 0x000fc8000bf01270 */
[----:B------:R-:W-:-:S04]  /*11e0*/  USEL UR4, UR40, 0x1, UP0 ;  /* 0x0000000128047887 */ /* 0x000fc80008000000 */
[----:B------:R-:W-:-:S06]  /*11f0*/  UIADD3 UR4, UR40, -UR4, URZ ;  /* 0x8000000428047290 */ /* 0x000fcc000fffe03f */
[----:B--23--:R-:W-:Y:S01]  /*1200*/  IMAD.U32 R0, RZ, RZ, UR4 ;  /* 0x00000004ff007e24 */ /* 0x00cfe2000f8e00ff */
[----:B------:R-:W-:Y:S05]  /*1210*/  WARPSYNC.ALL ;  /* 0x0000000000007948 */ /* 0x000fea0003800000 */
[----:B------:R-:W-:Y:S01]  /*1220*/  ISETP.GE.AND P1, PT, R0, 0x1, PT ;  /* 0x000000010000780c */ /* 0x000fe20003f26270 */
[----:B------:R-:W-:Y:S01]  /*1230*/  UIADD3 UR4, UR42, 0x8100, URZ ;  /* 0x000081002a047890 */ /* 0x000fe2000fffe03f */
[----:B------:R-:W-:Y:S01]  /*1240*/  WARPGROUP.ARRIVE ;  /* 0x00000000000079c5 */ /* 0x000fe20000000000 */
[----:B------:R-:W-:Y:S01]  /*1250*/  UMOV UR9, 0x40000040 ;  /* 0x4000004000097882 */ /* 0x000fe20000000000 */
[----:B------:R-:W-:Y:S01]  /*1260*/  UMOV UR11, 0x40000040 ;  /* 0x40000040000b7882 */ /* 0x000fe20000000000 */
[----:B------:R-:W-:-:S04]  /*1270*/  USHF.R.U32.HI UR4, URZ, 0x4, UR4 ;  /* 0x000000043f047899 */ /* 0x000fc80008011604 */
[----:B------:R-:W-:Y:S02]  /*1280*/  ULOP3.LUT UR5, UR4, 0x3fff, URZ, 0xc0, !UPT ;  /* 0x00003fff04057892 */ /* 0x000fe4000f8ec03f */
[----:B------:R-:W-:Y:S02]  /*1290*/  ULOP3.LUT UR4, UR41, 0x10000, URZ, 0xfc, !UPT ;  /* 0x0001000029047892 */ /* 0x000fe4000f8efc3f */
[----:B------:R-:W-:Y:S02]  /*12a0*/  ULOP3.LUT UR5, UR5, 0x10000, URZ, 0xfc, !UPT ;  /* 0x0001000005057892 */ /* 0x000fe4000f8efc3f */
[----:B------:R-:W-:Y:S02]  /*12b0*/  ULEA UR6, UR39, UR4, 0xa ;  /* 0x0000000427067291 */ /* 0x000fe4000f8e503f */
[----:B------:R-:W-:-:S05]  /*12c0*/  ULEA UR7, UR39, UR5, 0x9 ;  /* 0x0000000527077291 */ /* 0x000fca000f8e483f */
[----:B------:R-:W-:Y:S02]  /*12d0*/  UMOV UR8, UR6 ;  /* 0x0000000600087c82 */ /* 0x000fe40008000000 */
[----:B------:R-:W-:Y:S02]  /*12e0*/  UMOV UR10, UR7 ;  /* 0x00000007000a7c82 */ /* 0x000fe40008000000 */
[----:B------:R-:W-:Y:S01]  /*12f0*/  HGMMA.64x64x16.F32.BF16 R24, gdesc[UR8], RZ, !UPT, gsb0 ;  /* 0x00e00000081879f0 */ /* 0x000fe2000c0018ff */
[----:B------:R-:W-:Y:S02]  /*1300*/  UIADD3 UR8, UR6, 0x2, URZ ;  /* 0x0000000206087890 */ /* 0x000fe4000fffe03f */
[----:B------:R-:W-:Y:S01]  /*1310*/  UIADD3 UR10, UR7, 0x2, URZ ;  /* 0x00000002070a7890 */ /* 0x000fe2000fffe03f */
[----:B------:R-:W-:Y:S01]  /*1320*/  UMOV UR9, 0x40000040 ;  /* 0x4000004000097882 */ /* 0x000fe20000000000 */
[----:B------:R-:W-:Y:S01]  /*1330*/  UMOV UR11, 0x40000040 ;  /* 0x40000040000b7882 */ /* 0x000fe20000000000 */
[----:B------:R-:W-:-:S02]  /*1340*/  WARPGROUP.DEPBAR.LE gsb0, 0x0 ;  /* 0x00008000000079c5 */ /* 0x000fc40000010000 */
[----:B------:R-:W-:-:S06]  /*1350*/  WARPGROUP.ARRIVE ;  /* 0x00000000000079c5 */ /* 0x000fcc0000000000 */
[----:B------:R-:W-:Y:S01]  /*1360*/  HGMMA.64x64x16.F32.BF16 R24, gdesc[UR8], R24, gsb0 ;  /* 0x00e00000081879f0 */ /* 0x000fe20008001818 */
[----:B------:R-:W-:Y:S02]  /*1370*/  UIADD3 UR8, UR6, 0x4, URZ ;  /* 0x0000000406087890 */ /* 0x000fe4000fffe03f */
[----:B------:R-:W-:Y:S01]  /*1380*/  UIADD3 UR10, UR7, 0x4, URZ ;  /* 0x00000004070a7890 */ /* 0x000fe2000fffe03f */
[----:B------:R-:W-:Y:S01]  /*1390*/  UMOV UR9, 0x40000040 ;  /* 0x4000004000097882 */ /* 0x000fe20000000000 */
[----:B------:R-:W-:Y:S01]  /*13a0*/  UMOV UR11, 0x40000040 ;  /* 0x40000040000b7882 */ /* 0x000fe20000000000 */
[----:B------:R-:W-:Y:S02]  /*13b0*/  WARPGROUP.DEPBAR.LE gsb0, 0x0 ;  /* 0x00008000000079c5 */ /* 0x000fe40000010000 */
        /* <DEDUP_REMOVED lines=8> */
[----:B------:R-:W-:Y:S03]  /*1440*/  HGMMA.64x64x16.F32.BF16 R24, gdesc[UR8], R24, gsb0 ;  /* 0x00e00000081879f0 */ /* 0x000fe60008001818 */
[----:B------:R-:W-:Y:S02]  /*1450*/  WARPGROUP.DEPBAR.LE gsb0, 0x0 ;  /* 0x00008000000079c5 */ /* 0x000fe40000010000 */
[----:B------:R-:W-:Y:S05]  /*1460*/  @!P1 BRA `(.L_x_18) ;  /* 0x0000000400189947 */ /* 0x000fea0003800000 */
[----:B------:R-:W-:-:S04]  /*1470*/  UIADD3 UR6, UR39, 0x1, URZ ;  /* 0x0000000127067890 */ /* 0x000fc8000fffe03f */
[----:B------:R-:W-:-:S04]  /*1480*/  UISETP.NE.AND UP0, UPT, UR6, 0x2, UPT ;  /* 0x000000020600788c */ /* 0x000fc8000bf05270 */
[----:B------:R-:W-:Y:S02]  /*1490*/  USEL UR7, URZ, 0x1, UP0 ;  /* 0x000000013f077887 */ /* 0x000fe40008000000 */
[----:B------:R-:W-:Y:S02]  /*14a0*/  USEL UR6, UR6, URZ, UP0 ;  /* 0x0000003f06067287 */ /* 0x000fe40008000000 */
[----:B------:R-:W-:-:S06]  /*14b0*/  ULOP3.LUT UR7, UR38, UR7, URZ, 0x3c, !UPT ;  /* 0x0000000726077292 */ /* 0x000fcc000f8e3c3f */
[----:B01----:R-:W-:Y:S01]  /*14c0*/  IMAD.U32 R5, RZ, RZ, UR7 ;  /* 0x00000007ff057e24 */ /* 0x003fe2000f8e00ff */
[----:B------:R-:W-:-:S06]  /*14d0*/  UMOV UR7, UR39 ;  /* 0x0000002700077c82 */ /* 0x000fcc0008000000 */
.L_x_25:
[----:B01----:R-:W-:Y:S05]  /*14e0*/  @!P0 BRA `(.L_x_19) ;  /* 0x0000000000048947 */ /* 0x003fea0003800000 */
[----:B------:R-:W-:Y:S01]  /*14f0*/  BPT.TRAP 0x1 ;  /* 0x000000040000795c */ /* 0x000fe20000300000 */
.L_x_19:
[----:B------:R-:W0:Y:S01]  /*1500*/  S2UR UR9, SR_CgaCtaId ;  /* 0x00000000000979c3 */ /* 0x000e220000008800 */
[----:B------:R-:W-:Y:S01]  /*1510*/  UMOV UR8, 0x400 ;  /* 0x0000040000087882 */ /* 0x000fe20000000000 */
[----:B------:R-:W-:Y:S01]  /*1520*/  SHF.L.U32 R3, R5, 0x1f, RZ ;  /* 0x0000001f05037819 */ /* 0x000fe200000006ff */
[----:B0-----:R-:W-:-:S04]  /*1530*/  ULEA UR14, UR9, UR8, 0x18 ;  /* 0x00000008090e7291 */ /* 0x001fc8000f8ec03f */
[----:B------:R-:W-:-:S09]  /*1540*/  ULEA UR8, UR6, UR14, 0x3 ;  /* 0x0000000e06087291 */ /* 0x000fd2000f8e183f */
[----:B------:R0:W1:Y:S01]  /*1550*/  SYNCS.PHASECHK.TRANS64.TRYWAIT P1, [UR8], R3 ;  /* 0x00000003ff0075a7 */ /* 0x0000620008020148 */
[----:B------:R-:W-:Y:S05]  /*1560*/  @!P0 BRA `(.L_x_20) ;  /* 0x0000000000048947 */ /* 0x000fea0003800000 */
[----:B------:R-:W-:Y:S01]  /*1570*/  BPT.TRAP 0x1 ;  /* 0x000000040000795c */ /* 0x000fe20000300000 */
.L_x_20:
[----:B-1----:R-:W-:Y:S05]  /*1580*/  @P1 BRA `(.L_x_21) ;  /* 0x0000000000081947 */ /* 0x002fea0003800000 */
[----:B------:R-:W1:Y:S02]  /*1590*/  SYNCS.PHASECHK.TRANS64.TRYWAIT P1, [UR8], R3 ;  /* 0x00000003ff0075a7 */ /* 0x000e640008020148 */
[----:B-1----:R-:W-:Y:S05]  /*15a0*/  @!P1 BRA `(.L_x_22) ;  /* 0x00000044006c9947 */ /* 0x002fea0003800000 */
.L_x_21:
[----:B------:R-:W-:Y:S01]  /*15b0*/  ULEA UR12, UR6, UR4, 0xa ;  /* 0x00000004060c7291 */ /* 0x000fe2000f8e503f */
[----:B------:R-:W-:Y:S01]  /*15c0*/  WARPGROUP.ARRIVE ;  /* 0x00000000000079c5 */ /* 0x000fe20000000000 */
[----:B------:R-:W-:Y:S01]  /*15d0*/  ULEA UR13, UR6, UR5, 0x9 ;  /* 0x00000005060d7291 */ /* 0x000fe2000f8e483f */
[----:B------:R-:W-:Y:S01]  /*15e0*/  UMOV UR9, 0x40000040 ;  /* 0x4000004000097882 */ /* 0x000fe20000000000 */
[----:B------:R-:W-:-:S03]  /*15f0*/  UMOV UR11, 0x40000040 ;  /* 0x40000040000b7882 */ /* 0x000fc60000000000 */
[----:B------:R-:W-:Y:S02]  /*1600*/  UMOV UR8, UR12 ;  /* 0x0000000c00087c82 */ /* 0x000fe40008000000 */
[----:B------:R-:W-:Y:S02]  /*1610*/  UMOV UR10, UR13 ;  /* 0x0000000d000a7c82 */ /* 0x000fe40008000000 */
[----:B------:R-:W-:Y:S01]  /*1620*/  HGMMA.64x64x16.F32.BF16 R24, gdesc[UR8], R24, gsb0 ;  /* 0x00e00000081879f0 */ /* 0x000fe20008001818 */
        /* <DEDUP_REMOVED lines=23> */
[----:B------:R-:W-:Y:S01]  /*17a0*/  BPT.TRAP 0x1 ;  /* 0x000000040000795c */ /* 0x000fe20000300000 */
.L_x_23:
[----:B------:R-:W-:Y:S01]  /*17b0*/  ULEA UR8, UR7, UR14, 0x3 ;  /* 0x0000000e07087291 */ /* 0x000fe2000f8e183f */
[----:B------:R-:W-:-:S03]  /*17c0*/  ISETP.GT.U32.AND P1, PT, R19, 0x1, PT ;  /* 0x000000011300780c */ /* 0x000fc60003f24070 */
[----:B------:R-:W-:-:S04]  /*17d0*/  UIADD3 UR8, UR8, 0x10, URZ ;  /* 0x0000001008087890 */ /* 0x000fc8000fffe03f */
[----:B------:R-:W-:-:S09]  /*17e0*/  UPRMT UR8, URZ, 0x654, UR8 ;  /* 0x000006543f087896 */ /* 0x000fd20008000008 */
[----:B------:R-:W-:Y:S01]  /*17f0*/  SYNCS.ARRIVE.TRANS64.RED.A1T0 RZ, [UR8], RZ ;  /* 0x000000ffffff79a7 */ /* 0x000fe20008100408 */
[----:B------:R-:W-:Y:S05]  /*1800*/  @P1 BRA `(.L_x_24) ;  /* 0x0000000000041947 */ /* 0x000fea0003800000 */
[----:B------:R-:W-:Y:S01]  /*1810*/  BPT.TRAP 0x1 ;  /* 0x000000040000795c */ /* 0x000fe20000300000 */
.L_x_24:
[----:B------:R-:W-:Y:S01]  /*1820*/  UIADD3 UR6, UR6, 0x1, URZ ;  /* 0x0000000106067890 */ /* 0x000fe2000fffe03f */
[C---:B------:R-:W-:Y:S01]  /*1830*/  ISETP.GT.AND P1, PT, R0.reuse, 0x1, PT ;  /* 0x000000010000780c */ /* 0x040fe20003f24270 */
[----:B------:R-:W-:Y:S01]  /*1840*/  UIADD3 UR7, UR7, 0x1, URZ ;  /* 0x0000000107077890 */ /* 0x000fe2000fffe03f */
[----:B------:R-:W-:Y:S01]  /*1850*/  VIADD R0, R0, 0xffffffff ;  /* 0xffffffff00007836 */ /* 0x000fe20000000000 */
[----:B------:R-:W-:Y:S02]  /*1860*/  UISETP.NE.AND UP0, UPT, UR6, 0x2, UPT ;  /* 0x000000020600788c */ /* 0x000fe4000bf05270 */
[----:B------:R-:W-:Y:S02]  /*1870*/  UISETP.NE.AND UP1, UPT, UR7, 0x2, UPT ;  /* 0x000000020700788c */ /* 0x000fe4000bf25270 */
[----:B------:R-:W-:Y:S02]  /*1880*/  USEL UR8, URZ, 0x1, UP0 ;  /* 0x000000013f087887 */ /* 0x000fe40008000000 */
[----:B------:R-:W-:-:S02]  /*1890*/  USEL UR6, UR6, URZ, UP0 ;  /* 0x0000003f06067287 */ /* 0x000fc40008000000 */
[----:B------:R-:W-:Y:S02]  /*18a0*/  USEL UR7, UR7, URZ, UP1 ;  /* 0x0000003f07077287 */ /* 0x000fe40008800000 */
[----:B------:R-:W-:Y:S01]  /*18b0*/  LOP3.LUT R5, R5, UR8, RZ, 0x3c, !PT ;  /* 0x0000000805057c12 */ /* 0x000fe2000f8e3cff */
[----:B------:R-:W-:Y:S09]  /*18c0*/  @P1 BRA `(.L_x_25) ;  /* 0xfffffffc00041947 */ /* 0x000ff2000383ffff */
.L_x_18:
[----:B------:R-:W2:Y:S02]  /*18d0*/  LDC R0, c[0x0][0x28c] ;  /* 0x0000a300ff007b82 */ /* 0x000ea40000000800 */
[----:B--2---:R-:W-:-:S13]  /*18e0*/  ISETP.GE.AND P1, PT, R0, 0x1, PT ;  /* 0x000000010000780c */ /* 0x004fda0003f26270 */
[----:B------:R-:W-:Y:S05]  /*18f0*/  @!P1 BRA `(.L_x_26) ;  /* 0x0000000000409947 */ /* 0x000fea0003800000 */
[----:B------:R-:W-:Y:S05]  /*1900*/  @!P0 BRA `(.L_x_27) ;  /* 0x0000000000048947 */ /* 0x000fea0003800000 */
[----:B------:R-:W-:Y:S01]  /*1910*/  BPT.TRAP 0x1 ;  /* 0x000000040000795c */ /* 0x000fe20000300000 */
.L_x_27:
[----:B------:R-:W2:Y:S01]  /*1920*/  S2UR UR6, SR_CgaCtaId ;  /* 0x00000000000679c3 */ /* 0x000ea20000008800 */
[----:B------:R-:W-:Y:S01]  /*1930*/  UISETP.LT.AND UP0, UPT, UR40, 0x1, UPT ;  /* 0x000000012800788c */ /* 0x000fe2000bf01270 */
[----:B------:R-:W-:Y:S01]  /*1940*/  ISETP.GT.U32.AND P0, PT, R19, 0x1, PT ;  /* 0x000000011300780c */ /* 0x000fe20003f04070 */
[----:B------:R-:W-:Y:S02]  /*1950*/  UMOV UR5, 0x400 ;  /* 0x0000040000057882 */ /* 0x000fe40000000000 */
[----:B------:R-:W-:-:S04]  /*1960*/  USEL UR4, UR40, 0x1, UP0 ;  /* 0x0000000128047887 */ /* 0x000fc80008000000 */
[----:B------:R-:W-:-:S04]  /*1970*/  UIADD3 UR4, UR39, UR40, -UR4 ;  /* 0x0000002827047290 */ /* 0x000fc8000fffe804 */
[----:B------:R-:W-:-:S04]  /*1980*/  USHF.L.U32 UR4, UR4, 0x3, URZ ;  /* 0x0000000304047899 */ /* 0x000fc8000800063f */
[----:B------:R-:W-:Y:S02]  /*1990*/  ULOP3.LUT UR4, UR4, 0x8, URZ, 0xc0, !UPT ;  /* 0x0000000804047892 */ /* 0x000fe4000f8ec03f */
[----:B--2---:R-:W-:-:S04]  /*19a0*/  ULEA UR5, UR6, UR5, 0x18 ;  /* 0x0000000506057291 */ /* 0x004fc8000f8ec03f */
[----:B------:R-:W-:-:S04]  /*19b0*/  UIADD3 UR4, UR5, 0x10, UR4 ;  /* 0x0000001005047890 */ /* 0x000fc8000fffe004 */
[----:B------:R-:W-:-:S09]  /*19c0*/  UPRMT UR4, URZ, 0x654, UR4 ;  /* 0x000006543f047896 */ /* 0x000fd20008000004 */
[----:B------:R-:W-:Y:S01]  /*19d0*/  SYNCS.ARRIVE.TRANS64.RED.A1T0 RZ, [UR4], RZ ;  /* 0x000000ffffff79a7 */ /* 0x000fe20008100404 */
[----:B------:R-:W-:Y:S05]  /*19e0*/  @P0 BRA `(.L_x_26) ;  /* 0x0000000000040947 */ /* 0x000fea0003800000 */
[----:B------:R-:W-:Y:S01]  /*19f0*/  BPT.TRAP 0x1 ;  /* 0x000000040000795c */ /* 0x000fe20000300000 */
.L_x_26:
[----:B------:R-:W2:Y:S01]  /*1a00*/  LDC R6, c[0x0][0x288] ;  /* 0x0000a200ff067b82 */ /* 0x000ea20000000800 */
[----:B------:R-:W-:Y:S01]  /*1a10*/  UIADD3 UR39, UR40, UR39, URZ ;  /* 0x0000002728277290 */ /* 0x000fe2000fffe03f */
[C---:B01----:R-:W-:Y:S01]  /*1a20*/  LOP3.LUT R5, R18.reuse, 0x3, RZ, 0xc0, !PT ;  /* 0x0000000312057812 */ /* 0x043fe200078ec0ff */
[----:B------:R-:W-:Y:S01]  /*1a30*/  IMAD.SHL.U32 R59, R59, 0x40, RZ ;  /* 0x000000403b3b7824 */ /* 0x000fe200078e00ff */
[----:B------:R-:W-:Y:S01]  /*1a40*/  SHF.R.U32.HI R3, RZ, 0x2, R18 ;  /* 0x00000002ff037819 */ /* 0x000fe20000011612 */
[----:B------:R-:W-:Y:S01]  /*1a50*/  USHF.R.U32.HI UR4, URZ, 0x1, UR39 ;  /* 0x000000013f047899 */ /* 0x000fe20008011627 */
[C---:B------:R-:W-:Y:S01]  /*1a60*/  LOP3.LUT R4, R18.reuse, 0x60, RZ, 0xc0, !PT ;  /* 0x0000006012047812 */ /* 0x040fe200078ec0ff */
[----:B------:R-:W-:Y:S01]  /*1a70*/  IMAD.SHL.U32 R10, R18, 0x2, RZ ;  /* 0x00000002120a7824 */ /* 0x000fe200078e00ff */
[----:B------:R-:W-:Y:S01]  /*1a80*/  LOP3.LUT R0, R22, 0x1, RZ, 0xc0, !PT ;  /* 0x0000000116007812 */ /* 0x000fe200078ec0ff */
[----:B------:R-:W-:Y:S01]  /*1a90*/  ULOP3.LUT UR4, UR4, 0x1, URZ, 0xc0, !UPT ;  /* 0x0000000104047892 */ /* 0x000fe2000f8ec03f */
[----:B------:R-:W-:Y:S01]  /*1aa0*/  LOP3.LUT R3, R3, 0x7, RZ, 0xc0, !PT ;  /* 0x0000000703037812 */ /* 0x000fe200078ec0ff */
[----:B------:R-:W-:Y:S01]  /*1ab0*/  ULDC UR8, c[0x0][0x284] ;  /* 0x0000a10000087ab9 */ /* 0x000fe20000000800 */
[----:B------:R-:W-:Y:S01]  /*1ac0*/  SHF.R.U32.HI R4, RZ, 0x1, R4 ;  /* 0x00000001ff047819 */ /* 0x000fe20000011604 */
[----:B------:R-:W-:Y:S01]  /*1ad0*/  IMAD.SHL.U32 R8, R0, 0x40, RZ ;  /* 0x0000004000087824 */ /* 0x000fe200078e00ff */
[----:B------:R-:W-:Y:S01]  /*1ae0*/  UISETP.GT.U32.AND UP1, UPT, UR39, 0x1, UPT ;  /* 0x000000012700788c */ /* 0x000fe2000bf24070 */
[----:B------:R-:W-:Y:S01]  /*1af0*/  SHF.R.S32.HI R15, RZ, 0x1f, R57 ;  /* 0x0000001fff0f7819 */ /* 0x000fe20000011439 */
[----:B------:R-:W-:Y:S01]  /*1b00*/  UISETP.NE.U32.AND UP0, UPT, UR4, 0x1, UPT ;  /* 0x000000010400788c */ /* 0x000fe2000bf05070 */
[--C-:B------:R-:W-:Y:S01]  /*1b10*/  IADD3 R7, RZ, -R4, -R3.reuse ;  /* 0x80000004ff077210 */ /* 0x100fe20007ffe803 */
[----:B------:R-:W-:Y:S01]  /*1b20*/  ULDC.64 UR6, c[0x0][0x5d0] ;  /* 0x0001740000067ab9 */ /* 0x000fe20000000a00 */
[----:B------:R-:W-:Y:S01]  /*1b30*/  LOP3.LUT R10, R59, 0x6, R10, 0xf8, !PT ;  /* 0x000000063b0a7812 */ /* 0x000fe200078ef80a */
[----:B------:R-:W-:Y:S01]  /*1b40*/  UISETP.LT.U32.AND UP1, UPT, UR40, 0x2, UP1 ;  /* 0x000000022800788c */ /* 0x000fe20008f21070 */
[----:B------:R-:W-:Y:S01]  /*1b50*/  LOP3.LUT R3, R8, 0x40, R3, 0xe2, !PT ;  /* 0x0000004008037812 */ /* 0x000fe200078ee203 */
[----:B------:R-:W-:Y:S01]  /*1b60*/  UISETP.GT.U32.AND UP0, UPT, UR40, 0x1, !UP0 ;  /* 0x000000012800788c */ /* 0x000fe2000c704070 */
[----:B------:R-:W-:Y:S01]  /*1b70*/  SHF.R.S32.HI R11, RZ, 0x1f, R10 ;  /* 0x0000001fff0b7819 */ /* 0x000fe2000001140a */
[----:B--2---:R-:W-:Y:S01]  /*1b80*/  IMAD R12, R5, -0x2, R6 ;  /* 0xfffffffe050c7824 */ /* 0x004fe200078e0206 */
[----:B------:R-:W-:Y:S01]  /*1b90*/  ISETP.GE.AND P0, PT, R59, R6, PT ;  /* 0x000000063b00720c */ /* 0x000fe20003f06270 */
[C---:B------:R-:W-:Y:S01]  /*1ba0*/  IMAD.SHL.U32 R5, R58.reuse, 0x80, RZ ;  /* 0x000000803a057824 */ /* 0x040fe200078e00ff */
[----:B------:R-:W-:Y:S01]  /*1bb0*/  USEL UR5, URZ, 0x1, !UP1 ;  /* 0x000000013f057887 */ /* 0x000fe2000c800000 */
[----:B------:R-:W-:Y:S01]  /*1bc0*/  IMAD R6, R15, UR6, RZ ;  /* 0x000000060f067c24 */ /* 0x000fe2000f8e02ff */
[----:B------:R-:W-:Y:S01]  /*1bd0*/  USEL UR4, URZ, 0x1, !UP0 ;  /* 0x000000013f047887 */ /* 0x000fe2000c000000 */
[----:B------:R-:W-:Y:S01]  /*1be0*/  IMAD.WIDE R8, R58, 0x80, RZ ;  /* 0x000000803a087825 */ /* 0x000fe200078e02ff */
[----:B------:R-:W-:Y:S01]  /*1bf0*/  ISETP.GE.OR P0, PT, R5, UR8, P0 ;  /* 0x0000000805007c0c */ /* 0x000fe20008706670 */
[----:B------:R-:W-:-:S02]  /*1c00*/  ULOP3.LUT UR39, UR39, 0x1, URZ, 0xc0, !UPT ;  /* 0x0000000127277892 */ /* 0x000fc4000f8ec03f */
[----:B------:R-:W-:Y:S01]  /*1c10*/  IMAD R0, R0, -0x40, R7 ;  /* 0xffffffc000007824 */ /* 0x000fe200078e0207 */
[----:B------:R-:W-:Y:S01]  /*1c20*/  LOP3.LUT R73, R8, R3, R4, 0xfe, !PT ;  /* 0x0000000308497212 */ /* 0x000fe200078efe04 */
[C---:B------:R-:W-:Y:S01]  /*1c30*/  IMAD R13, R57.reuse, UR7, R6 ;  /* 0x00000007390d7c24 */ /* 0x040fe2000f8e0206 */
[----:B------:R-:W-:Y:S01]  /*1c40*/  ULOP3.LUT UR38, UR4, UR38, UR5, 0x96, !UPT ;  /* 0x0000002604267292 */ /* 0x000fe2000f8e9605 */
[----:B------:R-:W-:Y:S01]  /*1c50*/  IMAD.WIDE.U32 R6, R57, UR6, R10 ;  /* 0x0000000639067c25 */ /* 0x000fe2000f8e000a */
[----:B------:R-:W-:-:S03]  /*1c60*/  IADD3 R3, -R5, UR8, R0 ;  /* 0x0000000805037c10 */ /* 0x000fc6000fffe100 */
[----:B------:R-:W-:Y:S02]  /*1c70*/  IMAD.IADD R7, R7, 0x1, R13 ;  /* 0x0000000107077824 */ /* 0x000fe400078e020d */
[----:B------:R-:W-:Y:S02]  /*1c80*/  IMAD.IADD R4, R12, 0x1, -R59 ;  /* 0x000000010c047824 */ /* 0x000fe400078e0a3b */
[----:B------:R-:W-:Y:S01]  /*1c90*/  IMAD.MOV.U32 R0, RZ, RZ, -0x1 ;  /* 0xffffffffff007424 */ /* 0x000fe200078e00ff */
[----:B------:R-:W-:Y:S06]  /*1ca0*/  @P0 BRA `(.L_x_28) ;  /* 0x0000002000a40947 */ /* 0x000fec0003800000 */
[----:B------:R-:W0:Y:S01]  /*1cb0*/  LDC.64 R66, c[0x0][0x5c8] ;  /* 0x00017200ff427b82 */ /* 0x000e220000000a00 */
[----:B-----5:R-:W-:Y:S01]  /*1cc0*/  FSETP.NEU.AND P0, PT, R56, RZ, PT ;  /* 0x000000ff3800720b */ /* 0x020fe20003f0d000 */
[----:B------:R-:W-:Y:S01]  /*1cd0*/  BSSY B0, `(.L_x_28) ;  /* 0x0000226000007945 */ /* 0x000fe20003800000 */
[----:B------:R-:W-:-:S04]  /*1ce0*/  ISETP.GT.AND P2, PT, R4, RZ, PT ;  /* 0x000000ff0400720c */ /* 0x000fc80003f44270 */
[----:B------:R-:W-:Y:S01]  /*1cf0*/  ISETP.GT.AND P1, PT, R3, RZ, P2 ;  /* 0x000000ff0300720c */ /* 0x000fe20001724270 */
[-C--:B0-----:R-:W-:Y:S02]  /*1d00*/  IMAD R12, R9, R66.reuse, RZ ;  /* 0x00000042090c7224 */ /* 0x081fe400078e02ff */
[----:B------:R-:W-:-:S04]  /*1d10*/  IMAD.WIDE.U32 R58, R73, R66, R6 ;  /* 0x00000042493a7225 */ /* 0x000fc800078e0006 */
[----:B------:R-:W-:-:S04]  /*1d20*/  IMAD R5, R73, R67, R12 ;  /* 0x0000004349057224 */ /* 0x000fc800078e020c */
[----:B------:R-:W-:Y:S01]  /*1d30*/  IMAD.IADD R75, R59, 0x1, R5 ;  /* 0x000000013b4b7824 */ /* 0x000fe200078e0205 */
[----:B------:R-:W-:Y:S06]  /*1d40*/  @!P0 BRA `(.L_x_29) ;  /* 0x0000001400e88947 */ /* 0x000fec0003800000 */
[----:B------:R-:W0:Y:S01]  /*1d50*/  LDC.64 R64, c[0x0][0x5b8] ;  /* 0x00016e00ff407b82 */ /* 0x000e220000000a00 */
[----:B------:R-:W-:-:S07]  /*1d60*/  ULDC.64 UR4, c[0x0][0x5c0] ;  /* 0x0001700000047ab9 */ /* 0x000fce0000000a00 */
[----:B------:R-:W1:Y:S08]  /*1d70*/  LDC.64 R68, c[0x0][0x5b0] ;  /* 0x00016c00ff447b82 */ /* 0x000e700000000a00 */
[----:B------:R-:W2:Y:S01]  /*1d80*/  LDC.64 R70, c[0x0][0x5a8] ;  /* 0x00016a00ff467b82 */ /* 0x000ea20000000a00 */
[-C--:B0-----:R-:W-:Y:S02]  /*1d90*/  IMAD R6, R15, R64.reuse, RZ ;  /* 0x000000400f067224 */ /* 0x081fe400078e02ff */
[----:B------:R-:W-:-:S04]  /*1da0*/  IMAD.WIDE.U32 R60, R57, R64, R10 ;  /* 0x00000040393c7225 */ /* 0x000fc800078e000a */
[----:B------:R-:W-:Y:S02]  /*1db0*/  IMAD R63, R57, R65, R6 ;  /* 0x00000041393f7224 */ /* 0x000fe400078e0206 */
[-C--:B-1----:R-:W-:Y:S02]  /*1dc0*/  IMAD R8, R9, R68.reuse, RZ ;  /* 0x0000004409087224 */ /* 0x082fe400078e02ff */
[----:B------:R-:W-:Y:S02]  /*1dd0*/  IMAD.IADD R13, R61, 0x1, R63 ;  /* 0x000000013d0d7824 */ /* 0x000fe400078e023f */
[----:B------:R-:W-:Y:S02]  /*1de0*/  IMAD.MOV.U32 R12, RZ, RZ, R60 ;  /* 0x000000ffff0c7224 */ /* 0x000fe400078e003c */
[C---:B------:R-:W-:Y:S02]  /*1df0*/  IMAD R65, R73.reuse, R69, R8 ;  /* 0x0000004549417224 */ /* 0x040fe400078e0208 */
[----:B------:R-:W-:-:S04]  /*1e00*/  IMAD.WIDE.U32 R6, R73, R68, R12 ;  /* 0x0000004449067225 */ /* 0x000fc800078e000c */
[----:B------:R-:W-:Y:S01]  /*1e10*/  IMAD.IADD R5, R7, 0x1, R65 ;  /* 0x0000000107057824 */ /* 0x000fe200078e0241 */
[----:B--2---:R-:W-:-:S04]  /*1e20*/  LEA R14, P0, R6, R70, 0x1 ;  /* 0x00000046060e7211 */ /* 0x004fc800078008ff */
[----:B------:R-:W-:-:S05]  /*1e30*/  LEA.HI.X R15, R6, R71, R5, 0x1, P0 ;  /* 0x00000047060f7211 */ /* 0x000fca00000f0c05 */
[----:B------:R0:W2:Y:S01]  /*1e40*/  @P1 LDG.E.LTC128B.U16 R5, desc[UR36][R14.64] ;  /* 0x000000240e051981 */ /* 0x0000a2000c1e1520 */
[----:B------:R-:W-:Y:S01]  /*1e50*/  LEA R8, P0, R58, UR4, 0x1 ;  /* 0x000000043a087c11 */ /* 0x000fe2000f8008ff */
[----:B------:R-:W-:Y:S01]  /*1e60*/  IMAD.WIDE.U32 R6, R73, R68, R10 ;  /* 0x0000004449067225 */ /* 0x000fe200078e000a */
[----:B------:R-:W-:Y:S03]  /*1e70*/  BSSY B1, `(.L_x_30) ;  /* 0x0000012000017945 */ /* 0x000fe60003800000 */
[----:B------:R-:W-:Y:S02]  /*1e80*/  IMAD.IADD R7, R65, 0x1, R7 ;  /* 0x0000000141077824 */ /* 0x000fe400078e0207 */
[----:B------:R-:W-:Y:S01]  /*1e90*/  IMAD.WIDE.U32 R20, R57, R64, R6 ;  /* 0x0000004039147225 */ /* 0x000fe200078e0006 */
[----:B0-----:R-:W-:-:S03]  /*1ea0*/  SHF.L.U64.HI R15, R68, 0x3, R69 ;  /* 0x00000003440f7819 */ /* 0x001fc60000010245 */
[----:B------:R-:W-:Y:S01]  /*1eb0*/  IMAD.IADD R7, R63, 0x1, R21 ;  /* 0x000000013f077824 */ /* 0x000fe200078e0215 */
[----:B------:R-:W-:Y:S01]  /*1ec0*/  LEA R6, P4, R20, R70, 0x1 ;  /* 0x0000004614067211 */ /* 0x000fe200078808ff */
[----:B------:R-:W-:-:S03]  /*1ed0*/  IMAD.SHL.U32 R14, R68, 0x8, RZ ;  /* 0x00000008440e7824 */ /* 0x000fc600078e00ff */
[----:B------:R-:W-:Y:S01]  /*1ee0*/  LEA.HI.X R7, R20, R71, R7, 0x1, P4 ;  /* 0x0000004714077211 */ /* 0x000fe200020f0c07 */
[----:B--2---:R-:W-:-:S04]  /*1ef0*/  IMAD.U32 R9, R5, 0x10000, RZ ;  /* 0x0001000005097824 */ /* 0x004fc800078e00ff */
[----:B------:R-:W-:-:S04]  /*1f00*/  FMUL R9, R9, R56 ;  /* 0x0000003809097220 */ /* 0x000fc80000400000 */
[----:B------:R-:W-:Y:S01]  /*1f10*/  FFMA R24, R24, R23, R9 ;  /* 0x0000001718187223 */ /* 0x000fe20000000009 */
[----:B------:R-:W-:Y:S02]  /*1f20*/  LEA.HI.X R9, R58, UR5, R75, 0x1, P0 ;  /* 0x000000053a097c11 */ /* 0x000fe400080f0c4b */
[----:B------:R-:W-:Y:S02]  /*1f30*/  ISETP.GT.AND P0, PT, R4, 0x1, PT ;  /* 0x000000010400780c */ /* 0x000fe40003f04270 */
[----:B------:R-:W-:Y:S02]  /*1f40*/  F2FP.BF16.F32.PACK_AB R24, RZ, R24 ;  /* 0x00000018ff18723e */ /* 0x000fe400000010ff */
[----:B------:R-:W-:-:S03]  /*1f50*/  ISETP.GT.AND P3, PT, R3, RZ, P0 ;  /* 0x000000ff0300720c */ /* 0x000fc60000764270 */
[----:B------:R0:W-:Y:S10]  /*1f60*/  @P1 STG.E.U16 desc[UR36][R8.64], R24 ;  /* 0x0000001808001986 */ /* 0x0001f4000c101524 */
[----:B------:R-:W-:Y:S05]  /*1f70*/  @!P3 BRA `(.L_x_31) ;  /* 0x000000000004b947 */ /* 0x000fea0003800000 */
[----:B------:R1:W5:Y:S02]  /*1f80*/  LDG.E.LTC128B.U16 R5, desc[UR36][R6.64+0x2] ;  /* 0x0000022406057981 */ /* 0x000364000c1e1520 */
.L_x_31:
[----:B------:R-:W-:Y:S05]  /*1f90*/  BSYNC B1 ;  /* 0x0000000000017941 */ /* 0x000fea0003800000 */
.L_x_30:
[----:B-----5:R-:W-:Y:S01]  /*1fa0*/  IMAD.U32 R59, R5, 0x10000, RZ ;  /* 0x00010000053b7824 */ /* 0x020fe200078e00ff */
[----:B------:R-:W-:Y:S01]  /*1fb0*/  ISETP.GT.AND P2, PT, R3, 0x8, P2 ;  /* 0x000000080300780c */ /* 0x000fe20001744270 */
[----:B------:R-:W-:Y:S01]  /*1fc0*/  IMAD.WIDE.U32 R20, R73, R68, R14 ;  /* 0x0000004449147225 */ /* 0x000fe200078e000e */
[----:B0-----:R-:W-:-:S03]  /*1fd0*/  PRMT R24, R5, 0x7610, R24 ;  /* 0x0000761005187816 */ /* 0x001fc60000000018 */
[----:B------:R-:W-:Y:S01]  /*1fe0*/  FMUL R12, R59, R56 ;  /* 0x000000383b0c7220 */ /* 0x000fe20000400000 */
[----:B------:R-:W-:Y:S01]  /*1ff0*/  IMAD.IADD R65, R65, 0x1, R21 ;  /* 0x0000000141417824 */ /* 0x000fe200078e0215 */
[----:B------:R-:W-:Y:S02]  /*2000*/  IADD3 R60, P1, R60, R20, RZ ;  /* 0x000000143c3c7210 */ /* 0x000fe40007f3e0ff */
[----:B------:R-:W-:-:S03]  /*2010*/  FFMA R12, R25, R23, R12 ;  /* 0x00000017190c7223 */ /* 0x000fc6000000000c */
[----:B------:R-:W-:Y:S02]  /*2020*/  IMAD.X R13, R65, 0x1, R13, P1 ;  /* 0x00000001410d7824 */ /* 0x000fe400008e060d */
[----:B------:R-:W-:Y:S02]  /*2030*/  F2FP.BF16.F32.PACK_AB R12, RZ, R12 ;  /* 0x0000000cff0c723e */ /* 0x000fe400000010ff */
[----:B------:R-:W-:Y:S02]  /*2040*/  LEA R14, P1, R60, R70, 0x1 ;  /* 0x000000463c0e7211 */ /* 0x000fe400078208ff */
[----:B------:R-:W-:Y:S02]  /*2050*/  PRMT R21, R12, 0x7610, R21 ;  /* 0x000076100c157816 */ /* 0x000fe40000000015 */
[----:B------:R-:W-:-:S03]  /*2060*/  LEA.HI.X R15, R60, R71, R13, 0x1, P1 ;  /* 0x000000473c0f7211 */ /* 0x000fc600008f0c0d */
[----:B------:R0:W-:Y:S04]  /*2070*/  @P3 STG.E.U16 desc[UR36][R8.64+0x2], R21 ;  /* 0x0000021508003986 */ /* 0x0001e8000c101524 */
[----:B------:R-:W2:Y:S01]  /*2080*/  @P2 LDG.E.LTC128B.U16 R24, desc[UR36][R14.64] ;  /* 0x000000240e182981 */ /* 0x000ea2000c1e1520 */
[----:B------:R-:W-:Y:S01]  /*2090*/  IADD3 R20, P1, R10, R20, RZ ;  /* 0x000000140a147210 */ /* 0x000fe20007f3e0ff */
[----:B------:R-:W-:Y:S01]  /*20a0*/  BSSY B1, `(.L_x_32) ;  /* 0x0000011000017945 */ /* 0x000fe20003800000 */
[C---:B------:R-:W-:Y:S02]  /*20b0*/  SHF.L.U64.HI R13, R66.reuse, 0x4, R67 ;  /* 0x00000004420d7819 */ /* 0x040fe40000010243 */
[----:B------:R-:W-:Y:S01]  /*20c0*/  ISETP.GT.AND P0, PT, R3, 0x8, P0 ;  /* 0x000000080300780c */ /* 0x000fe20000704270 */
[----:B0-----:R-:W-:Y:S01]  /*20d0*/  IMAD.X R21, R11, 0x1, R65, P1 ;  /* 0x000000010b157824 */ /* 0x001fe200008e0641 */
[----:B------:R-:W-:Y:S01]  /*20e0*/  LEA R12, P1, R66, R8, 0x4 ;  /* 0x00000008420c7211 */ /* 0x000fe200078220ff */
[----:B------:R-:W-:-:S04]  /*20f0*/  IMAD.WIDE.U32 R20, R57, R64, R20 ;  /* 0x0000004039147225 */ /* 0x000fc800078e0014 */
[----:B------:R-:W-:Y:S01]  /*2100*/  IMAD.X R13, R13, 0x1, R9, P1 ;  /* 0x000000010d0d7824 */ /* 0x000fe200008e0609 */
[----:B------:R-:W-:Y:S01]  /*2110*/  LEA R10, P3, R20, R70, 0x1 ;  /* 0x00000046140a7211 */ /* 0x000fe200078608ff */
[----:B------:R-:W-:-:S05]  /*2120*/  IMAD.IADD R11, R63, 0x1, R21 ;  /* 0x000000013f0b7824 */ /* 0x000fca00078e0215 */
[----:B------:R-:W-:Y:S01]  /*2130*/  LEA.HI.X R11, R20, R71, R11, 0x1, P3 ;  /* 0x00000047140b7211 */ /* 0x000fe200018f0c0b */
[----:B--2---:R-:W-:-:S04]  /*2140*/  IMAD.U32 R5, R24, 0x10000, RZ ;  /* 0x0001000018057824 */ /* 0x004fc800078e00ff */
[----:B------:R-:W-:-:S04]  /*2150*/  FMUL R5, R5, R56 ;  /* 0x0000003805057220 */ /* 0x000fc80000400000 */
[----:B------:R-:W-:-:S05]  /*2160*/  FFMA R5, R26, R23, R5 ;  /* 0x000000171a057223 */ /* 0x000fca0000000005 */
[----:B------:R-:W-:-:S05]  /*2170*/  F2FP.BF16.F32.PACK_AB R5, RZ, R5 ;  /* 0x00000005ff05723e */ /* 0x000fca00000010ff */
[----:B------:R0:W-:Y:S01]  /*2180*/  @P2 STG.E.U16 desc[UR36][R12.64], R5 ;  /* 0x000000050c002986 */ /* 0x0001e2000c101524 */
[----:B------:R-:W-:Y:S05]  /*2190*/  @!P0 BRA `(.L_x_33) ;  /* 0x0000000000048947 */ /* 0x000fea0003800000 */
[----:B------:R2:W5:Y:S02]  /*21a0*/  LDG.E.LTC128B.U16 R24, desc[UR36][R10.64+0x2] ;  /* 0x000002240a187981 */ /* 0x000564000c1e1520 */
.L_x_33:
[----:B------:R-:W-:Y:S05]  /*21b0*/  BSYNC B1 ;  /* 0x0000000000017941 */ /* 0x000fea0003800000 */
.L_x_32:
[----:B0----5:R-:W-:Y:S01]  /*21c0*/  IMAD.U32 R5, R24, 0x10000, RZ ;  /* 0x0001000018057824 */ /* 0x021fe200078e00ff */
[----:B------:R-:W-:Y:S01]  /*21d0*/  ISETP.GT.AND P1, PT, R4, 0x8, PT ;  /* 0x000000080400780c */ /* 0x000fe20003f24270 */
[----:B------:R-:W-:Y:S02]  /*21e0*/  BSSY B1, `(.L_x_34) ;  /* 0x0000008000017945 */ /* 0x000fe40003800000 */
[----:B------:R-:W-:Y:S01]  /*21f0*/  FMUL R14, R5, R56 ;  /* 0x00000038050e7220 */ /* 0x000fe20000400000 */
[----:B------:R-:W-:-:S03]  /*2200*/  ISETP.GT.AND P2, PT, R3, RZ, P1 ;  /* 0x000000ff0300720c */ /* 0x000fc60000f44270 */
[----:B------:R-:W-:-:S05]  /*2210*/  FFMA R14, R27, R23, R14 ;  /* 0x000000171b0e7223 */ /* 0x000fca000000000e */
[----:B------:R-:W-:-:S05]  /*2220*/  F2FP.BF16.F32.PACK_AB R14, RZ, R14 ;  /* 0x0000000eff0e723e */ /* 0x000fca00000010ff */
[----:B------:R0:W-:Y:S01]  /*2230*/  @P0 STG.E.U16 desc[UR36][R12.64+0x2], R14 ;  /* 0x0000020e0c000986 */ /* 0x0001e2000c101524 */
[----:B------:R-:W-:Y:S05]  /*2240*/  @!P2 BRA `(.L_x_35) ;  /* 0x000000000004a947 */ /* 0x000fea0003800000 */
[----:B------:R3:W5:Y:S02]  /*2250*/  LDG.E.LTC128B.U16 R24, desc[UR36][R6.64+0x10] ;  /* 0x0000102406187981 */ /* 0x000764000c1e1520 */
.L_x_35:
[----:B------:R-:W-:Y:S05]  /*2260*/  BSYNC B1 ;  /* 0x0000000000017941 */ /* 0x000fea0003800000 */
.L_x_34:
[----:B-----5:R-:W-:Y:S01]  /*2270*/  IMAD.U32 R5, R24, 0x10000, RZ ;  /* 0x0001000018057824 */ /* 0x020fe200078e00ff */
        /* <DEDUP_REMOVED lines=9> */
.L_x_37:
[----:B------:R-:W-:Y:S05]  /*2310*/  BSYNC B1 ;  /* 0x0000000000017941 */ /* 0x000fea0003800000 */
.L_x_36:
[----:B----45:R-:W-:Y:S01]  /*2320*/  IMAD.U32 R5, R24, 0x10000, RZ ;  /* 0x0001000018057824 */ /* 0x030fe200078e00ff */
[----:B------:R-:W-:Y:S01]  /*2330*/  ISETP.GT.AND P1, PT, R3, 0x8, P1 ;  /* 0x000000080300780c */ /* 0x000fe20000f24270 */
[----:B------:R-:W-:Y:S02]  /*2340*/  BSSY B1, `(.L_x_38) ;  /* 0x0000007000017945 */ /* 0x000fe40003800000 */
[----:B0-----:R-:W-:-:S04]  /*2350*/  FMUL R14, R5, R56 ;  /* 0x00000038050e7220 */ /* 0x001fc80000400000 */
[----:B------:R-:W-:-:S05]  /*2360*/  FFMA R14, R29, R23, R14 ;  /* 0x000000171d0e7223 */ /* 0x000fca000000000e */
[----:B------:R-:W-:-:S05]  /*2370*/  F2FP.BF16.F32.PACK_AB R14, RZ, R14 ;  /* 0x0000000eff0e723e */ /* 0x000fca00000010ff */
[----:B------:R0:W-:Y:S01]  /*2380*/  @P3 STG.E.U16 desc[UR36][R8.64+0x12], R14 ;  /* 0x0000120e08003986 */ /* 0x0001e2000c101524 */
[----:B------:R-:W-:Y:S05]  /*2390*/  @!P1 BRA `(.L_x_39) ;  /* 0x0000000000049947 */ /* 0x000fea0003800000 */
[----:B------:R4:W5:Y:S02]  /*23a0*/  LDG.E.LTC128B.U16 R24, desc[UR36][R10.64+0x10] ;  /* 0x000010240a187981 */ /* 0x000964000c1e1520 */
.L_x_39:
[----:B------:R-:W-:Y:S05]  /*23b0*/  BSYNC B1 ;  /* 0x0000000000017941 */ /* 0x000fea0003800000 */
.L_x_38:
[----:B-----5:R-:W-:Y:S01]  /*23c0*/  IMAD.U32 R5, R24, 0x10000, RZ ;  /* 0x0001000018057824 */ /* 0x020fe200078e00ff */
[----:B------:R-:W-:Y:S01]  /*23d0*/  ISETP.GT.AND P0, PT, R3, 0x8, P0 ;  /* 0x000000080300780c */ /* 0x000fe20000704270 */
[----:B------:R-:W-:Y:S02]  /*23e0*/  BSSY B1, `(.L_x_40) ;  /* 0x0000007000017945 */ /* 0x000fe40003800000 */
[----:B------:R-:W-:-:S04]  /*23f0*/  FMUL R5, R5, R56 ;  /* 0x0000003805057220 */ /* 0x000fc80000400000 */
[----:B------:R-:W-:-:S05]  /*2400*/  FFMA R5, R30, R23, R5 ;  /* 0x000000171e057223 */ /* 0x000fca0000000005 */
[----:B------:R-:W-:-:S05]  /*2410*/  F2FP.BF16.F32.PACK_AB R5, RZ, R5 ;  /* 0x00000005ff05723e */ /* 0x000fca00000010ff */
[----:B------:R0:W-:Y:S01]  /*2420*/  @P1 STG.E.U16 desc[UR36][R12.64+0x10], R5 ;  /* 0x000010050c001986 */ /* 0x0001e2000c101524 */
[----:B------:R-:W-:Y:S05]  /*2430*/  @!P0 BRA `(.L_x_41) ;  /* 0x0000000000048947 */ /* 0x000fea0003800000 */
[----:B------:R0:W5:Y:S02]  /*2440*/  LDG.E.LTC128B.U16 R24, desc[UR36][R10.64+0x12] ;  /* 0x000012240a187981 */ /* 0x000164000c1e1520 */
.L_x_41:
[----:B------:R-:W-:Y:S05]  /*2450*/  BSYNC B1 ;  /* 0x0000000000017941 */ /* 0x000fea0003800000 */
.L_x_40:
        /* <DEDUP_REMOVED lines=10> */
.L_x_43:
[----:B------:R-:W-:Y:S05]  /*2500*/  BSYNC B1 ;  /* 0x0000000000017941 */ /* 0x000fea0003800000 */
.L_x_42:
        /* <DEDUP_REMOVED lines=10> */
.L_x_45:
[----:B------:R-:W-:Y:S05]  /*25b0*/  BSYNC B1 ;  /* 0x0000000000017941 */ /* 0x000fea0003800000 */
.L_x_44:
[----:B0----5:R-:W-:Y:S01]  /*25c0*/  IMAD.U32 R5, R24, 0x10000, RZ ;  /* 0x0001000018057824 */ /* 0x021fe200078e00ff */
        /* <DEDUP_REMOVED lines=8> */
.L_x_47:
[----:B------:R-:W-:Y:S05]  /*2650*/  BSYNC B1 ;  /* 0x0000000000017941 */ /* 0x000fea0003800000 */
.L_x_46:
        /* <DEDUP_REMOVED lines=9> */
.L_x_49:
[----:B------:R-:W-:Y:S05]  /*26f0*/  BSYNC B1 ;  /* 0x0000000000017941 */ /* 0x000fea0003800000 */
.L_x_48:
        /* <DEDUP_REMOVED lines=10> */
.L_x_51:
[----:B------:R-:W-:Y:S05]  /*27a0*/  BSYNC B1 ;  /* 0x0000000000017941 */ /* 0x000fea0003800000 */
.L_x_50:
        /* <DEDUP_REMOVED lines=10> */
.L_x_53:
[----:B------:R-:W-:Y:S05]  /*2850*/  BSYNC B1 ;  /* 0x0000000000017941 */ /* 0x000fea0003800000 */
.L_x_52:
        /* <DEDUP_REMOVED lines=9> */
.L_x_55:
[----:B------:R-:W-:Y:S05]  /*28f0*/  BSYNC B1 ;  /* 0x0000000000017941 */ /* 0x000fea0003800000 */
.L_x_54:
        /* <DEDUP_REMOVED lines=9> */
.L_x_57:
[----:B------:R-:W-:Y:S05]  /*2990*/  BSYNC B1 ;  /* 0x0000000000017941 */ /* 0x000fea0003800000 */
.L_x_56:
        /* <DEDUP_REMOVED lines=10> */
.L_x_59:
[----:B------:R-:W-:Y:S05]  /*2a40*/  BSYNC B1 ;  /* 0x0000000000017941 */ /* 0x000fea0003800000 */
.L_x_58:
        /* <DEDUP_REMOVED lines=10> */
.L_x_61:
[----:B------:R-:W-:Y:S05]  /*2af0*/  BSYNC B1 ;  /* 0x0000000000017941 */ /* 0x000fea0003800000 */
.L_x_60:
        /* <DEDUP_REMOVED lines=9> */
.L_x_63:
[----:B------:R-:W-:Y:S05]  /*2b90*/  BSYNC B1 ;  /* 0x0000000000017941 */ /* 0x000fea0003800000 */
.L_x_62:
        /* <DEDUP_REMOVED lines=9> */
.L_x_65:
[----:B------:R-:W-:Y:S05]  /*2c30*/  BSYNC B1 ;  /* 0x0000000000017941 */ /* 0x000fea0003800000 */
.L_x_64:
        /* <DEDUP_REMOVED lines=10> */
.L_x_67:
[----:B------:R-:W-:Y:S05]  /*2ce0*/  BSYNC B1 ;  /* 0x0000000000017941 */ /* 0x000fea0003800000 */
.L_x_66:
        /* <DEDUP_REMOVED lines=10> */
.L_x_69:
[----:B------:R-:W-:Y:S05]  /*2d90*/  BSYNC B1 ;  /* 0x0000000000017941 */ /* 0x000fea0003800000 */
.L_x_68:
        /* <DEDUP_REMOVED lines=9> */
.L_x_71:
[----:B------:R-:W-:Y:S05]  /*2e30*/  BSYNC B1 ;  /* 0x0000000000017941 */ /* 0x000fea0003800000 */
.L_x_70:
        /* <DEDUP_REMOVED lines=9> */
.L_x_73:
[----:B------:R-:W-:Y:S05]  /*2ed0*/  BSYNC B1 ;  /* 0x0000000000017941 */ /* 0x000fea0003800000 */
.L_x_72:
        /* <DEDUP_REMOVED lines=10> */
.L_x_75:
[----:B------:R-:W-:Y:S05]  /*2f80*/  BSYNC B1 ;  /* 0x0000000000017941 */ /* 0x000fea0003800000 */
.L_x_74:
        /* <DEDUP_REMOVED lines=10> */
.L_x_77:
[----:B------:R-:W-:Y:S05]  /*3030*/  BSYNC B1 ;  /* 0x0000000000017941 */ /* 0x000fea0003800000 */
.L_x_76:
        /* <DEDUP_REMOVED lines=9> */
.L_x_79:
[----:B------:R-:W-:Y:S05]  /*30d0*/  BSYNC B1 ;  /* 0x0000000000017941 */ /* 0x000fea0003800000 */
.L_x_78:
        /* <DEDUP_REMOVED lines=9> */
.L_x_81:
[----:B------:R-:W-:Y:S05]  /*3170*/  BSYNC B1 ;  /* 0x0000000000017941 */ /* 0x000fea0003800000 */
.L_x_80:
        /* <DEDUP_REMOVED lines=10> */
.L_x_83:
[----:B------:R-:W-:Y:S05]  /*3220*/  BSYNC B1 ;  /* 0x0000000000017941 */ /* 0x000fea0003800000 */
.L_x_82:
[----:B-----5:R-:W-:Y:S01]  /*3230*/  IMAD.U32 R5, R24, 0x10000, RZ ;  /* 0x0001000018057824 */ /* 0x020fe200078e00ff */
[----:B------:R-:W-:Y:S01]  /*3240*/  ISETP.GT.AND P0, PT, R4, 0x39, PT ;  /* 0x000000390400780c */ /* 0x000fe20003f04270 */
[----:B------:R-:W-:Y:S01]  /*3250*/  @P2 IMAD.MOV.U32 R4, RZ, RZ, R8 ;  /* 0x000000ffff042224 */ /* 0x000fe200078e0008 */
[----:B------:R-:W-:Y:S01]  /*3260*/  BSSY B1, `(.L_x_84) ;  /* 0x000000a000017945 */ /* 0x000fe20003800000 */
[----:B------:R-:W-:Y:S01]  /*3270*/  FMUL R5, R5, R56 ;  /* 0x0000003805057220 */ /* 0x000fe20000400000 */
[----:B------:R-:W-:-:S03]  /*3280*/  ISETP.GT.AND P3, PT, R3, RZ, P0 ;  /* 0x000000ff0300720c */ /* 0x000fc60000764270 */
[----:B------:R-:W-:-:S05]  /*3290*/  FFMA R5, R52, R23, R5 ;  /* 0x0000001734057223 */ /* 0x000fca0000000005 */
[----:B------:R-:W-:-:S04]  /*32a0*/  F2FP.BF16.F32.PACK_AB R5, RZ, R5 ;  /* 0x00000005ff05723e */ /* 0x000fc800000010ff */
[----:B0-----:R-:W-:Y:S01]  /*32b0*/  PRMT R14, R5, 0x7610, R14 ;  /* 0x00007610050e7816 */ /* 0x001fe2000000000e */
[----:B------:R-:W-:-:S05]  /*32c0*/  @P2 IMAD.MOV.U32 R5, RZ, RZ, R9 ;  /* 0x000000ffff052224 */ /* 0x000fca00078e0009 */
[----:B------:R0:W-:Y:S01]  /*32d0*/  @P2 STG.E.U16 desc[UR36][R4.64+0x70], R14 ;  /* 0x0000700e04002986 */ /* 0x0001e2000c101524 */
[----:B------:R-:W-:Y:S05]  /*32e0*/  @!P3 BRA `(.L_x_85) ;  /* 0x000000000004b947 */ /* 0x000fea0003800000 */
[----:B------:R0:W5:Y:S02]  /*32f0*/  LDG.E.LTC128B.U16 R24, desc[UR36][R6.64+0x72] ;  /* 0x0000722406187981 */ /* 0x000164000c1e1520 */
.L_x_85:
[----:B------:R-:W-:Y:S05]  /*3300*/  BSYNC B1 ;  /* 0x0000000000017941 */ /* 0x000fea0003800000 */
.L_x_84:
        /* <DEDUP_REMOVED lines=9> */
.L_x_87:
[----:B------:R-:W-:Y:S05]  /*33a0*/  BSYNC B1 ;  /* 0x0000000000017941 */ /* 0x000fea0003800000 */
.L_x_86:
[----:B-----5:R-:W-:Y:S01]  /*33b0*/  IMAD.U32 R5, R24, 0x10000, RZ ;  /* 0x0001000018057824 */ /* 0x020fe200078e00ff */
[----:B------:R-:W-:Y:S01]  /*33c0*/  ISETP.GT.AND P0, PT, R3, 0x8, P0 ;  /* 0x000000080300780c */ /* 0x000fe20000704270 */
[----:B0-----:R-:W-:Y:S01]  /*33d0*/  @P1 IMAD.MOV.U32 R4, RZ, RZ, R12 ;  /* 0x000000ffff041224 */ /* 0x001fe200078e000c */
[----:B------:R-:W-:Y:S01]  /*33e0*/  BSSY B1, `(.L_x_88) ;  /* 0x0000009000017945 */ /* 0x000fe20003800000 */
[----:B------:R-:W-:-:S04]  /*33f0*/  FMUL R5, R5, R56 ;  /* 0x0000003805057220 */ /* 0x000fc80000400000 */
[----:B------:R-:W-:-:S05]  /*3400*/  FFMA R5, R54, R23, R5 ;  /* 0x0000001736057223 */ /* 0x000fca0000000005 */
[----:B------:R-:W-:-:S04]  /*3410*/  F2FP.BF16.F32.PACK_AB R5, RZ, R5 ;  /* 0x00000005ff05723e */ /* 0x000fc800000010ff */
[----:B-1-3--:R-:W-:Y:S01]  /*3420*/  PRMT R6, R5, 0x7610, R6 ;  /* 0x0000761005067816 */ /* 0x00afe20000000006 */
[----:B------:R-:W-:-:S05]  /*3430*/  @P1 IMAD.MOV.U32 R5, RZ, RZ, R13 ;  /* 0x000000ffff051224 */ /* 0x000fca00078e000d */
[----:B------:R0:W-:Y:S01]  /*3440*/  @P1 STG.E.U16 desc[UR36][R4.64+0x70], R6 ;  /* 0x0000700604001986 */ /* 0x0001e2000c101524 */
[----:B------:R-:W-:Y:S05]  /*3450*/  @!P0 BRA `(.L_x_89) ;  /* 0x0000000000048947 */ /* 0x000fea0003800000 */
[----:B------:R1:W5:Y:S02]  /*3460*/  LDG.E.LTC128B.U16 R24, desc[UR36][R10.64+0x72] ;  /* 0x000072240a187981 */ /* 0x000364000c1e1520 */
.L_x_89:
[----:B------:R-:W-:Y:S05]  /*3470*/  BSYNC B1 ;  /* 0x0000000000017941 */ /* 0x000fea0003800000 */
.L_x_88:
[----:B------:R-:W-:Y:S05]  /*3480*/  @!P0 BRA `(.L_x_90) ;  /* 0x0000000800a88947 */ /* 0x000fea0003800000 */
[----:B-----5:R-:W-:-:S04]  /*3490*/  IMAD.U32 R3, R24, 0x10000, RZ ;  /* 0x0001000018037824 */ /* 0x020fc800078e00ff */
[----:B0-----:R-:W-:-:S04]  /*34a0*/  FMUL R4, R3, R56 ;  /* 0x0000003803047220 */ /* 0x001fc80000400000 */
[----:B------:R-:W-:-:S05]  /*34b0*/  FFMA R4, R55, R23, R4 ;  /* 0x0000001737047223 */ /* 0x000fca0000000004 */
[----:B------:R-:W-:-:S05]  /*34c0*/  F2FP.BF16.F32.PACK_AB R4, RZ, R4 ;  /* 0x00000004ff04723e */ /* 0x000fca00000010ff */
[----:B------:R3:W-:Y:S01]  /*34d0*/  STG.E.U16 desc[UR36][R12.64+0x72], R4 ;  /* 0x000072040c007986 */ /* 0x0007e2000c101524 */
[----:B------:R-:W-:Y:S05]  /*34e0*/  BRA `(.L_x_90) ;  /* 0x0000000800907947 */ /* 0x000fea0003800000 */
.L_x_29:
[----:B------:R-:W-:Y:S01]  /*34f0*/  ISETP.GT.AND P0, PT, R4, 0x1, PT ;  /* 0x000000010400780c */ /* 0x000fe20003f04270 */
[----:B------:R-:W-:Y:S01]  /*3500*/  ULDC.64 UR4, c[0x0][0x5c0] ;  /* 0x0001700000047ab9 */ /* 0x000fe20000000a00 */
[-C--:B------:R-:W-:Y:S01]  /*3510*/  FMUL R24, R24, R23.reuse ;  /* 0x0000001718187220 */ /* 0x080fe20000400000 */
[-C--:B------:R-:W-:Y:S01]  /*3520*/  FMUL R25, R25, R23.reuse ;  /* 0x0000001719197220 */ /* 0x080fe20000400000 */
[----:B------:R-:W-:Y:S01]  /*3530*/  ISETP.GT.AND P3, PT, R3, RZ, P0 ;  /* 0x000000ff0300720c */ /* 0x000fe20000764270 */
[-C--:B------:R-:W-:Y:S01]  /*3540*/  FMUL R26, R26, R23.reuse ;  /* 0x000000171a1a7220 */ /* 0x080fe20000400000 */
[----:B------:R-:W-:Y:S01]  /*3550*/  LEA R6, P4, R58, UR4, 0x1 ;  /* 0x000000043a067c11 */ /* 0x000fe2000f8808ff */
[-C--:B------:R-:W-:Y:S01]  /*3560*/  FMUL R27, R27, R23.reuse ;  /* 0x000000171b1b7220 */ /* 0x080fe20000400000 */
[----:B------:R-:W-:Y:S01]  /*3570*/  F2FP.BF16.F32.PACK_AB R24, RZ, R24 ;  /* 0x00000018ff18723e */ /* 0x000fe200000010ff */
[-C--:B------:R-:W-:Y:S01]  /*3580*/  FMUL R28, R28, R23.reuse ;  /* 0x000000171c1c7220 */ /* 0x080fe20000400000 */
[----:B------:R-:W-:Y:S01]  /*3590*/  LEA.HI.X R7, R58, UR5, R75, 0x1, P4 ;  /* 0x000000053a077c11 */ /* 0x000fe2000a0f0c4b */
[----:B------:R-:W-:Y:S01]  /*35a0*/  FMUL R29, R29, R23 ;  /* 0x000000171d1d7220 */ /* 0x000fe20000400000 */
[----:B------:R-:W-:Y:S01]  /*35b0*/  F2FP.BF16.F32.PACK_AB R25, RZ, R25 ;  /* 0x00000019ff19723e */ /* 0x000fe200000010ff */
[-C--:B------:R-:W-:Y:S01]  /*35c0*/  FMUL R30, R30, R23.reuse ;  /* 0x000000171e1e7220 */ /* 0x080fe20000400000 */
[----:B------:R-:W-:Y:S01]  /*35d0*/  SHF.L.U64.HI R67, R66, 0x4, R67 ;  /* 0x0000000442437819 */ /* 0x000fe20000010243 */
[----:B------:R-:W-:Y:S01]  /*35e0*/  @P1 STG.E.U16 desc[UR36][R6.64], R24 ;  /* 0x0000001806001986 */ /* 0x000fe2000c101524 */
[----:B------:R-:W-:Y:S01]  /*35f0*/  ISETP.GT.AND P1, PT, R4, 0x8, PT ;  /* 0x000000080400780c */ /* 0x000fe20003f24270 */
[-C--:B------:R-:W-:Y:S01]  /*3600*/  FMUL R31, R31, R23.reuse ;  /* 0x000000171f1f7220 */ /* 0x080fe20000400000 */
[C---:B------:R-:W-:Y:S01]  /*3610*/  ISETP.GT.AND P4, PT, R3.reuse, 0x8, P0 ;  /* 0x000000080300780c */ /* 0x040fe20000784270 */
[----:B------:R-:W-:Y:S01]  /*3620*/  @P3 STG.E.U16 desc[UR36][R6.64+0x2], R25 ;  /* 0x0000021906003986 */ /* 0x000fe2000c101524 */
[----:B------:R-:W-:Y:S01]  /*3630*/  LEA R8, P3, R66, R6, 0x4 ;  /* 0x0000000642087211 */ /* 0x000fe200078620ff */
[-C--:B------:R-:W-:Y:S01]  /*3640*/  FMUL R32, R32, R23.reuse ;  /* 0x0000001720207220 */ /* 0x080fe20000400000 */
[----:B------:R-:W-:Y:S01]  /*3650*/  ISETP.GT.AND P2, PT, R3, 0x8, P2 ;  /* 0x000000080300780c */ /* 0x000fe20001744270 */
[-C--:B------:R-:W-:Y:S01]  /*3660*/  FMUL R33, R33, R23.reuse ;  /* 0x0000001721217220 */ /* 0x080fe20000400000 */
[----:B------:R-:W-:Y:S01]  /*3670*/  ISETP.GT.AND P0, PT, R4, 0x9, PT ;  /* 0x000000090400780c */ /* 0x000fe20003f04270 */
[----:B------:R-:W-:Y:S01]  /*3680*/  IMAD.X R9, R67, 0x1, R7, P3 ;  /* 0x0000000143097824 */ /* 0x000fe200018e0607 */
[C---:B------:R-:W-:Y:S01]  /*3690*/  ISETP.GT.AND P5, PT, R3.reuse, RZ, P1 ;  /* 0x000000ff0300720c */ /* 0x040fe20000fa4270 */
[-C--:B------:R-:W-:Y:S01]  /*36a0*/  FMUL R34, R34, R23.reuse ;  /* 0x0000001722227220 */ /* 0x080fe20000400000 */
[----:B------:R-:W-:Y:S01]  /*36b0*/  ISETP.GT.AND P3, PT, R3, RZ, P0 ;  /* 0x000000ff0300720c */ /* 0x000fe20000764270 */
[-C--:B------:R-:W-:Y:S01]  /*36c0*/  FMUL R35, R35, R23.reuse ;  /* 0x0000001723237220 */ /* 0x080fe20000400000 */
[----:B------:R-:W-:Y:S01]  /*36d0*/  F2FP.BF16.F32.PACK_AB R26, RZ, R26 ;  /* 0x0000001aff1a723e */ /* 0x000fe200000010ff */
[----:B------:R-:W-:Y:S01]  /*36e0*/  FMUL R36, R36, R23 ;  /* 0x0000001724247220 */ /* 0x000fe20000400000 */
[----:B------:R-:W-:Y:S01]  /*36f0*/  F2FP.BF16.F32.PACK_AB R27, RZ, R27 ;  /* 0x0000001bff1b723e */ /* 0x000fe200000010ff */
[----:B------:R-:W-:Y:S01]  /*3700*/  FMUL R37, R37, R23 ;  /* 0x0000001725257220 */ /* 0x000fe20000400000 */
[----:B------:R-:W-:Y:S01]  /*3710*/  F2FP.BF16.F32.PACK_AB R28, RZ, R28 ;  /* 0x0000001cff1c723e */ /* 0x000fe200000010ff */
[----:B------:R-:W-:Y:S01]  /*3720*/  @P2 STG.E.U16 desc[UR36][R8.64], R26 ;  /* 0x0000001a08002986 */ /* 0x000fe2000c101524 */
[----:B------:R-:W-:Y:S01]  /*3730*/  F2FP.BF16.F32.PACK_AB R29, RZ, R29 ;  /* 0x0000001dff1d723e */ /* 0x000fe200000010ff */
[-C--:B------:R-:W-:Y:S01]  /*3740*/  FMUL R38, R38, R23.reuse ;  /* 0x0000001726267220 */ /* 0x080fe20000400000 */
[----:B------:R-:W-:Y:S01]  /*3750*/  ISETP.GT.AND P2, PT, R3, 0x8, P1 ;  /* 0x000000080300780c */ /* 0x000fe20000f44270 */
[----:B------:R-:W-:Y:S01]  /*3760*/  @P4 STG.E.U16 desc[UR36][R8.64+0x2], R27 ;  /* 0x0000021b08004986 */ /* 0x000fe2000c101524 */
[----:B------:R-:W-:Y:S01]  /*3770*/  ISETP.GT.AND P1, PT, R4, 0x10, PT ;  /* 0x000000100400780c */ /* 0x000fe20003f24270 */
[-C--:B------:R-:W-:Y:S01]  /*3780*/  FMUL R39, R39, R23.reuse ;  /* 0x0000001727277220 */ /* 0x080fe20000400000 */
[----:B------:R-:W-:Y:S01]  /*3790*/  F2FP.BF16.F32.PACK_AB R30, RZ, R30 ;  /* 0x0000001eff1e723e */ /* 0x000fe200000010ff */
[----:B------:R-:W-:Y:S01]  /*37a0*/  @P5 STG.E.U16 desc[UR36][R6.64+0x10], R28 ;  /* 0x0000101c06005986 */ /* 0x000fe2000c101524 */
[C---:B------:R-:W-:Y:S01]  /*37b0*/  ISETP.GT.AND P4, PT, R3.reuse, RZ, P1 ;  /* 0x000000ff0300720c */ /* 0x040fe20000f84270 */
[----:B------:R-:W-:Y:S01]  /*37c0*/  FMUL R40, R40, R23 ;  /* 0x0000001728287220 */ /* 0x000fe20000400000 */
[----:B------:R-:W-:Y:S01]  /*37d0*/  F2FP.BF16.F32.PACK_AB R31, RZ, R31 ;  /* 0x0000001fff1f723e */ /* 0x000fe200000010ff */
[----:B------:R-:W-:Y:S01]  /*37e0*/  @P3 STG.E.U16 desc[UR36][R6.64+0x12], R29 ;  /* 0x0000121d06003986 */ /* 0x000fe2000c101524 */
[----:B------:R-:W-:Y:S01]  /*37f0*/  ISETP.GT.AND P3, PT, R3, 0x8, P0 ;  /* 0x000000080300780c */ /* 0x000fe20000764270 */
[-C--:B------:R-:W-:Y:S01]  /*3800*/  FMUL R41, R41, R23.reuse ;  /* 0x0000001729297220 */ /* 0x080fe20000400000 */
[----:B------:R-:W-:Y:S01]  /*3810*/  ISETP.GT.AND P0, PT, R4, 0x11, PT ;  /* 0x000000110400780c */ /* 0x000fe20003f04270 */
[----:B------:R-:W-:Y:S01]  /*3820*/  @P2 STG.E.U16 desc[UR36][R8.64+0x10], R30 ;  /* 0x0000101e08002986 */ /* 0x000fe2000c101524 */
[----:B------:R-:W-:Y:S01]  /*3830*/  F2FP.BF16.F32.PACK_AB R32, RZ, R32 ;  /* 0x00000020ff20723e */ /* 0x000fe200000010ff */
[-C--:B------:R-:W-:Y:S01]  /*3840*/  FMUL R42, R42, R23.reuse ;  /* 0x000000172a2a7220 */ /* 0x080fe20000400000 */
[----:B------:R-:W-:Y:S01]  /*3850*/  ISETP.GT.AND P5, PT, R3, RZ, P0 ;  /* 0x000000ff0300720c */ /* 0x000fe200007a4270 */
[-C--:B------:R-:W-:Y:S01]  /*3860*/  FMUL R43, R43, R23.reuse ;  /* 0x000000172b2b7220 */ /* 0x080fe20000400000 */
[----:B------:R-:W-:Y:S01]  /*3870*/  ISETP.GT.AND P2, PT, R3, 0x8, P1 ;  /* 0x000000080300780c */ /* 0x000fe20000f44270 */
[-C--:B------:R-:W-:Y:S01]  /*3880*/  FMUL R44, R44, R23.reuse ;  /* 0x000000172c2c7220 */ /* 0x080fe20000400000 */
[----:B------:R-:W-:Y:S01]  /*3890*/  ISETP.GT.AND P1, PT, R4, 0x18, PT ;  /* 0x000000180400780c */ /* 0x000fe20003f24270 */
[----:B------:R-:W-:Y:S01]  /*38a0*/  FMUL R45, R45, R23 ;  /* 0x000000172d2d7220 */ /* 0x000fe20000400000 */
[----:B------:R-:W-:Y:S01]  /*38b0*/  F2FP.BF16.F32.PACK_AB R33, RZ, R33 ;  /* 0x00000021ff21723e */ /* 0x000fe200000010ff */
[----:B------:R-:W-:Y:S01]  /*38c0*/  @P3 STG.E.U16 desc[UR36][R8.64+0x12], R31 ;  /* 0x0000121f08003986 */ /* 0x000fe2000c101524 */
[C---:B------:R-:W-:Y:S01]  /*38d0*/  ISETP.GT.AND P3, PT, R3.reuse, 0x8, P0 ;  /* 0x000000080300780c */ /* 0x040fe20000764270 */
[-C--:B------:R-:W-:Y:S01]  /*38e0*/  FMUL R46, R46, R23.reuse ;  /* 0x000000172e2e7220 */ /* 0x080fe20000400000 */
[----:B------:R-:W-:Y:S01]  /*38f0*/  ISETP.GT.AND P0, PT, R4, 0x19, PT ;  /* 0x000000190400780c */ /* 0x000fe20003f04270 */
[----:B------:R-:W-:Y:S01]  /*3900*/  @P4 STG.E.U16 desc[UR36][R6.64+0x20], R32 ;  /* 0x0000202006004986 */ /* 0x000fe2000c101524 */
[----:B------:R-:W-:Y:S01]  /*3910*/  ISETP.GT.AND P4, PT, R3, RZ, P1 ;  /* 0x000000ff0300720c */ /* 0x000fe20000f84270 */
[-C--:B------:R-:W-:Y:S01]  /*3920*/  FMUL R47, R47, R23.reuse ;  /* 0x000000172f2f7220 */ /* 0x080fe20000400000 */
[----:B------:R-:W-:Y:S01]  /*3930*/  F2FP.BF16.F32.PACK_AB R34, RZ, R34 ;  /* 0x00000022ff22723e */ /* 0x000fe200000010ff */
[----:B------:R-:W-:Y:S01]  /*3940*/  @P5 STG.E.U16 desc[UR36][R6.64+0x22], R33 ;  /* 0x0000222106005986 */ /* 0x000fe2000c101524 */
[----:B------:R-:W-:Y:S01]  /*3950*/  ISETP.GT.AND P5, PT, R3, RZ, P0 ;  /* 0x000000ff0300720c */ /* 0x000fe200007a4270 */
[----:B------:R-:W-:Y:S01]  /*3960*/  FMUL R48, R48, R23 ;  /* 0x0000001730307220 */ /* 0x000fe20000400000 */
[----:B------:R-:W-:Y:S01]  /*3970*/  F2FP.BF16.F32.PACK_AB R35, RZ, R35 ;  /* 0x00000023ff23723e */ /* 0x000fe200000010ff */
[----:B------:R-:W-:Y:S01]  /*3980*/  @P2 STG.E.U16 desc[UR36][R8.64+0x20], R34 ;  /* 0x0000202208002986 */ /* 0x000fe2000c101524 */
[----:B------:R-:W-:Y:S01]  /*3990*/  F2FP.BF16.F32.PACK_AB R36, RZ, R36 ;  /* 0x00000024ff24723e */ /* 0x000fe200000010ff */
[-C--:B------:R-:W-:Y:S01]  /*39a0*/  FMUL R49, R49, R23.reuse ;  /* 0x0000001731317220 */ /* 0x080fe20000400000 */
[C---:B------:R-:W-:Y:S01]  /*39b0*/  ISETP.GT.AND P2, PT, R3.reuse, 0x8, P1 ;  /* 0x000000080300780c */ /* 0x040fe20000f44270 */
[----:B------:R-:W-:Y:S01]  /*39c0*/  @P3 STG.E.U16 desc[UR36][R8.64+0x22], R35 ;  /* 0x0000222308003986 */ /* 0x000fe2000c101524 */
[----:B------:R-:W-:Y:S01]  /*39d0*/  ISETP.GT.AND P1, PT, R4, 0x20, PT ;  /* 0x000000200400780c */ /* 0x000fe20003f24270 */
[----:B------:R-:W-:Y:S01]  /*39e0*/  FMUL R50, R50, R23 ;  /* 0x0000001732327220 */ /* 0x000fe20000400000 */
[----:B------:R-:W-:Y:S01]  /*39f0*/  F2FP.BF16.F32.PACK_AB R37, RZ, R37 ;  /* 0x00000025ff25723e */ /* 0x000fe200000010ff */
[----:B------:R-:W-:Y:S01]  /*3a00*/  @P4 STG.E.U16 desc[UR36][R6.64+0x30], R36 ;  /* 0x0000302406004986 */ /* 0x000fe2000c101524 */
[----:B------:R-:W-:Y:S01]  /*3a10*/  ISETP.GT.AND P3, PT, R3, 0x8, P0 ;  /* 0x000000080300780c */ /* 0x000fe20000764270 */
[-C--:B------:R-:W-:Y:S01]  /*3a20*/  FMUL R51, R51, R23.reuse ;  /* 0x0000001733337220 */ /* 0x080fe20000400000 */
[----:B------:R-:W-:Y:S01]  /*3a30*/  ISETP.GT.AND P0, PT, R4, 0x21, PT ;  /* 0x000000210400780c */ /* 0x000fe20003f04270 */
[----:B------:R-:W-:Y:S01]  /*3a40*/  @P5 STG.E.U16 desc[UR36][R6.64+0x32], R37 ;  /* 0x0000322506005986 */ /* 0x000fe2000c101524 */
        /* <DEDUP_REMOVED lines=10> */
[----:B------:R-:W-:-:S02]  /*3af0*/  F2FP.BF16.F32.PACK_AB R41, RZ, R41 ;  /* 0x00000029ff29723e */ /* 0x000fc400000010ff */
[C---:B------:R-:W-:Y:S01]  /*3b00*/  ISETP.GT.AND P1, PT, R3.reuse, 0x8, P1 ;  /* 0x000000080300780c */ /* 0x040fe20000f24270 */
[----:B------:R-:W-:Y:S01]  /*3b10*/  @P3 STG.E.U16 desc[UR36][R8.64+0x32], R39 ;  /* 0x0000322708003986 */ /* 0x000fe2000c101524 */
[C---:B------:R-:W-:Y:S02]  /*3b20*/  ISETP.GT.AND P2, PT, R3.reuse, 0x8, P0 ;  /* 0x000000080300780c */ /* 0x040fe40000744270 */
[C---:B------:R-:W-:Y:S01]  /*3b30*/  ISETP.GT.AND P0, PT, R4.reuse, 0x29, PT ;  /* 0x000000290400780c */ /* 0x040fe20003f04270 */
[----:B------:R-:W-:Y:S01]  /*3b40*/  @P4 STG.E.U16 desc[UR36][R6.64+0x40], R40 ;  /* 0x0000402806004986 */ /* 0x000fe2000c101524 */
[----:B------:R-:W-:Y:S02]  /*3b50*/  ISETP.GT.AND P4, PT, R4, 0x28, PT ;  /* 0x000000280400780c */ /* 0x000fe40003f84270 */
[----:B------:R-:W-:Y:S01]  /*3b60*/  F2FP.BF16.F32.PACK_AB R42, RZ, R42 ;  /* 0x0000002aff2a723e */ /* 0x000fe200000010ff */
[----:B------:R-:W-:Y:S01]  /*3b70*/  @P5 STG.E.U16 desc[UR36][R6.64+0x42], R41 ;  /* 0x0000422906005986 */ /* 0x000fe2000c101524 */
[----:B------:R-:W-:-:S02]  /*3b80*/  ISETP.GT.AND P5, PT, R3, RZ, P4 ;  /* 0x000000ff0300720c */ /* 0x000fc400027a4270 */
[C---:B------:R-:W-:Y:S01]  /*3b90*/  ISETP.GT.AND P3, PT, R3.reuse, RZ, P0 ;  /* 0x000000ff0300720c */ /* 0x040fe20000764270 */
[----:B------:R-:W-:Y:S01]  /*3ba0*/  @P1 STG.E.U16 desc[UR36][R8.64+0x40], R42 ;  /* 0x0000402a08001986 */ /* 0x000fe2000c101524 */
[----:B------:R-:W-:Y:S02]  /*3bb0*/  F2FP.BF16.F32.PACK_AB R43, RZ, R43 ;  /* 0x0000002bff2b723e */ /* 0x000fe400000010ff */
[----:B------:R-:W-:Y:S02]  /*3bc0*/  F2FP.BF16.F32.PACK_AB R44, RZ, R44 ;  /* 0x0000002cff2c723e */ /* 0x000fe400000010ff */
[C---:B------:R-:W-:Y:S01]  /*3bd0*/  ISETP.GT.AND P4, PT, R3.reuse, 0x8, P4 ;  /* 0x000000080300780c */ /* 0x040fe20002784270 */
[----:B------:R-:W-:Y:S01]  /*3be0*/  @P2 STG.E.U16 desc[UR36][R8.64+0x42], R43 ;  /* 0x0000422b08002986 */ /* 0x000fe2000c101524 */
[----:B------:R-:W-:Y:S02]  /*3bf0*/  F2FP.BF16.F32.PACK_AB R45, RZ, R45 ;  /* 0x0000002dff2d723e */ /* 0x000fe400000010ff */
[----:B------:R-:W-:Y:S01]  /*3c00*/  ISETP.GT.AND P2, PT, R4, 0x31, PT ;  /* 0x000000310400780c */ /* 0x000fe20003f44270 */
[----:B------:R-:W-:Y:S01]  /*3c10*/  @P5 STG.E.U16 desc[UR36][R6.64+0x50], R44 ;  /* 0x0000502c06005986 */ /* 0x000fe2000c101524 */
[----:B------:R-:W-:-:S02]  /*3c20*/  ISETP.GT.AND P5, PT, R3, 0x8, P0 ;  /* 0x000000080300780c */ /* 0x000fc400007a4270 */
[C---:B------:R-:W-:Y:S01]  /*3c30*/  ISETP.GT.AND P1, PT, R4.reuse, 0x38, PT ;  /* 0x000000380400780c */ /* 0x040fe20003f24270 */
[----:B------:R-:W-:Y:S01]  /*3c40*/  @P3 STG.E.U16 desc[UR36][R6.64+0x52], R45 ;  /* 0x0000522d06003986 */ /* 0x000fe2000c101524 */
[C---:B------:R-:W-:Y:S02]  /*3c50*/  ISETP.GT.AND P3, PT, R4.reuse, 0x30, PT ;  /* 0x000000300400780c */ /* 0x040fe40003f64270 */
[----:B------:R-:W-:Y:S01]  /*3c60*/  ISETP.GT.AND P0, PT, R4, 0x39, PT ;  /* 0x000000390400780c */ /* 0x000fe20003f04270 */
[----:B------:R-:W-:Y:S01]  /*3c70*/  @P4 IMAD.MOV.U32 R4, RZ, RZ, R8 ;  /* 0x000000ffff044224 */ /* 0x000fe200078e0008 */
[----:B------:R-:W-:Y:S01]  /*3c80*/  F2FP.BF16.F32.PACK_AB R46, RZ, R46 ;  /* 0x0000002eff2e723e */ /* 0x000fe200000010ff */
[----:B------:R-:W-:Y:S01]  /*3c90*/  @P4 IMAD.MOV.U32 R5, RZ, RZ, R9 ;  /* 0x000000ffff054224 */ /* 0x000fe200078e0009 */
[----:B------:R-:W-:Y:S02]  /*3ca0*/  F2FP.BF16.F32.PACK_AB R47, RZ, R47 ;  /* 0x0000002fff2f723e */ /* 0x000fe400000010ff */
[----:B------:R-:W-:-:S02]  /*3cb0*/  F2FP.BF16.F32.PACK_AB R48, RZ, R48 ;  /* 0x00000030ff30723e */ /* 0x000fc400000010ff */
[----:B------:R0:W-:Y:S01]  /*3cc0*/  @P4 STG.E.U16 desc[UR36][R4.64+0x50], R46 ;  /* 0x0000502e04004986 */ /* 0x0001e2000c101524 */
[C---:B------:R-:W-:Y:S02]  /*3cd0*/  ISETP.GT.AND P4, PT, R3.reuse, RZ, P2 ;  /* 0x000000ff0300720c */ /* 0x040fe40001784270 */
[----:B------:R-:W-:Y:S02]  /*3ce0*/  F2FP.BF16.F32.PACK_AB R49, RZ, R49 ;  /* 0x00000031ff31723e */ /* 0x000fe400000010ff */
[----:B------:R-:W-:Y:S02]  /*3cf0*/  ISETP.GT.AND P2, PT, R3, 0x8, P2 ;  /* 0x000000080300780c */ /* 0x000fe40001744270 */
[----:B------:R-:W-:Y:S02]  /*3d00*/  F2FP.BF16.F32.PACK_AB R50, RZ, R50 ;  /* 0x00000032ff32723e */ /* 0x000fe400000010ff */
[----:B------:R-:W-:Y:S02]  /*3d10*/  F2FP.BF16.F32.PACK_AB R51, RZ, R51 ;  /* 0x00000033ff33723e */ /* 0x000fe400000010ff */
[----:B------:R-:W-:Y:S01]  /*3d20*/  F2FP.BF16.F32.PACK_AB R52, RZ, R52 ;  /* 0x00000034ff34723e */ /* 0x000fe200000010ff */
[----:B0-----:R-:W-:Y:S01]  /*3d30*/  @P5 IMAD.MOV.U32 R4, RZ, RZ, R8 ;  /* 0x000000ffff045224 */ /* 0x001fe200078e0008 */
[----:B------:R-:W-:Y:S01]  /*3d40*/  F2FP.BF16.F32.PACK_AB R53, RZ, R53 ;  /* 0x00000035ff35723e */ /* 0x000fe200000010ff */
[----:B------:R-:W-:Y:S01]  /*3d50*/  @P5 IMAD.MOV.U32 R5, RZ, RZ, R9 ;  /* 0x000000ffff055224 */ /* 0x000fe200078e0009 */
[----:B------:R-:W-:-:S02]  /*3d60*/  F2FP.BF16.F32.PACK_AB R54, RZ, R54 ;  /* 0x00000036ff36723e */ /* 0x000fc400000010ff */
[----:B------:R-:W-:Y:S02]  /*3d70*/  F2FP.BF16.F32.PACK_AB R55, RZ, R55 ;  /* 0x00000037ff37723e */ /* 0x000fe400000010ff */
[----:B------:R0:W-:Y:S01]  /*3d80*/  @P5 STG.E.U16 desc[UR36][R4.64+0x52], R47 ;  /* 0x0000522f04005986 */ /* 0x0001e2000c101524 */
[C---:B------:R-:W-:Y:S02]  /*3d90*/  ISETP.GT.AND P5, PT, R3.reuse, RZ, P3 ;  /* 0x000000ff0300720c */ /* 0x040fe40001fa4270 */
[----:B------:R-:W-:-:S11]  /*3da0*/  ISETP.GT.AND P3, PT, R3, 0x8, P3 ;  /* 0x000000080300780c */ /* 0x000fd60001f64270 */
[----:B0-----:R-:W-:Y:S02]  /*3db0*/  @P5 IMAD.MOV.U32 R4, RZ, RZ, R6 ;  /* 0x000000ffff045224 */ /* 0x001fe400078e0006 */
[----:B------:R-:W-:-:S05]  /*3dc0*/  @P5 IMAD.MOV.U32 R5, RZ, RZ, R7 ;  /* 0x000000ffff055224 */ /* 0x000fca00078e0007 */
[----:B------:R0:W-:Y:S01]  /*3dd0*/  @P5 STG.E.U16 desc[UR36][R4.64+0x60], R48 ;  /* 0x0000603004005986 */ /* 0x0001e2000c101524 */
[C---:B------:R-:W-:Y:S02]  /*3de0*/  ISETP.GT.AND P5, PT, R3.reuse, RZ, P0 ;  /* 0x000000ff0300720c */ /* 0x040fe400007a4270 */
[----:B------:R-:W-:Y:S01]  /*3df0*/  ISETP.GT.AND P0, PT, R3, 0x8, P0 ;  /* 0x000000080300780c */ /* 0x000fe20000704270 */
[----:B0-----:R-:W-:Y:S02]  /*3e00*/  @P4 IMAD.MOV.U32 R4, RZ, RZ, R6 ;  /* 0x000000ffff044224 */ /* 0x001fe400078e0006 */
[----:B------:R-:W-:-:S05]  /*3e10*/  @P4 IMAD.MOV.U32 R5, RZ, RZ, R7 ;  /* 0x000000ffff054224 */ /* 0x000fca00078e0007 */
[----:B------:R0:W-:Y:S01]  /*3e20*/  @P4 STG.E.U16 desc[UR36][R4.64+0x62], R49 ;  /* 0x0000623104004986 */ /* 0x0001e2000c101524 */
[C---:B------:R-:W-:Y:S02]  /*3e30*/  ISETP.GT.AND P4, PT, R3.reuse, RZ, P1 ;  /* 0x000000ff0300720c */ /* 0x040fe40000f84270 */
[----:B------:R-:W-:Y:S01]  /*3e40*/  ISETP.GT.AND P1, PT, R3, 0x8, P1 ;  /* 0x000000080300780c */ /* 0x000fe20000f24270 */
[----:B0-----:R-:W-:Y:S02]  /*3e50*/  @P3 IMAD.MOV.U32 R4, RZ, RZ, R8 ;  /* 0x000000ffff043224 */ /* 0x001fe400078e0008 */
[----:B------:R-:W-:-:S05]  /*3e60*/  @P3 IMAD.MOV.U32 R5, RZ, RZ, R9 ;  /* 0x000000ffff053224 */ /* 0x000fca00078e0009 */
[----:B------:R0:W-:Y:S02]  /*3e70*/  @P3 STG.E.U16 desc[UR36][R4.64+0x60], R50 ;  /* 0x0000603204003986 */ /* 0x0001e4000c101524 */
[----:B0-----:R-:W-:Y:S02]  /*3e80*/  @P2 IMAD.MOV.U32 R4, RZ, RZ, R8 ;  /* 0x000000ffff042224 */ /* 0x001fe400078e0008 */
[----:B------:R-:W-:-:S05]  /*3e90*/  @P2 IMAD.MOV.U32 R5, RZ, RZ, R9 ;  /* 0x000000ffff052224 */ /* 0x000fca00078e0009 */
[----:B------:R0:W-:Y:S02]  /*3ea0*/  @P2 STG.E.U16 desc[UR36][R4.64+0x62], R51 ;  /* 0x0000623304002986 */ /* 0x0001e4000c101524 */
[----:B0-----:R-:W-:Y:S02]  /*3eb0*/  @P4 IMAD.MOV.U32 R4, RZ, RZ, R6 ;  /* 0x000000ffff044224 */ /* 0x001fe400078e0006 */
[----:B------:R-:W-:-:S05]  /*3ec0*/  @P4 IMAD.MOV.U32 R5, RZ, RZ, R7 ;  /* 0x000000ffff054224 */ /* 0x000fca00078e0007 */
[----:B------:R0:W-:Y:S04]  /*3ed0*/  @P4 STG.E.U16 desc[UR36][R4.64+0x70], R52 ;  /* 0x0000703404004986 */ /* 0x0001e8000c101524 */
[----:B------:R1:W-:Y:S01]  /*3ee0*/  @P5 STG.E.U16 desc[UR36][R6.64+0x72], R53 ;  /* 0x0000723506005986 */ /* 0x0003e2000c101524 */
[----:B0-----:R-:W-:Y:S02]  /*3ef0*/  @P1 IMAD.MOV.U32 R4, RZ, RZ, R8 ;  /* 0x000000ffff041224 */ /* 0x001fe400078e0008 */
[----:B------:R-:W-:-:S05]  /*3f00*/  @P1 IMAD.MOV.U32 R5, RZ, RZ, R9 ;  /* 0x000000ffff051224 */ /* 0x000fca00078e0009 */
[----:B------:R1:W-:Y:S04]  /*3f10*/  @P1 STG.E.U16 desc[UR36][R4.64+0x70], R54 ;  /* 0x0000703604001986 */ /* 0x0003e8000c101524 */
[----:B------:R1:W-:Y:S02]  /*3f20*/  @P0 STG.E.U16 desc[UR36][R8.64+0x72], R55 ;  /* 0x0000723708000986 */ /* 0x0003e4000c101524 */
.L_x_90:
[----:B------:R-:W-:Y:S05]  /*3f30*/  BSYNC B0 ;  /* 0x0000000000007941 */ /* 0x000fea0003800000 */
.L_x_28:
[----:B------:R-:W-:Y:S01]  /*3f40*/  ULDC UR4, c[0x0][0xc] ;  /* 0x0000030000047ab9 */ /* 0x000fe20000000800 */
[----:B------:R-:W-:Y:S01]  /*3f50*/  ULDC UR5, c[0x0][0x10] ;  /* 0x0000040000057ab9 */ /* 0x000fe20000000800 */
[----:B------:R-:W0:Y:S01]  /*3f60*/  LDC R3, c[0x0][0x14] ;  /* 0x00000500ff037b82 */ /* 0x000e220000000800 */
[----:B------:R-:W-:Y:S01]  /*3f70*/  UIMAD.WIDE.U32 UR4, UR4, UR5, URZ ;  /* 0x00000005040472a5 */ /* 0x000fe2000f8e003f */
[----:B------:R-:W-:Y:S02]  /*3f80*/  IMAD.MOV.U32 R59, RZ, RZ, -0x1 ;  /* 0xffffffffff3b7424 */ /* 0x000fe400078e00ff */
[----:B------:R-:W-:-:S03]  /*3f90*/  IMAD.MOV.U32 R57, RZ, RZ, -0x1 ;  /* 0xffffffffff397424 */ /* 0x000fc600078e00ff */
[----:B0-----:R-:W-:-:S04]  /*3fa0*/  IMAD.WIDE.U32 R16, R3, UR4, R16 ;  /* 0x0000000403107c25 */ /* 0x001fc8000f8e0010 */
[----:B------:R-:W-:Y:S01]  /*3fb0*/  IMAD R3, R3, UR5, RZ ;  /* 0x0000000503037c24 */ /* 0x000fe2000f8e02ff */
[----:B------:R-:W-:Y:S02]  /*3fc0*/  ULDC.64 UR4, c[0x0][0x650] ;  /* 0x0001940000047ab9 */ /* 0x000fe40000000a00 */
[----:B------:R-:W-:Y:S01]  /*3fd0*/  ISETP.GE.U32.AND P0, PT, R16, UR4, PT ;  /* 0x0000000410007c0c */ /* 0x000fe2000bf06070 */
[--C-:B------:R-:W-:Y:S01]  /*3fe0*/  IMAD.IADD R17, R17, 0x1, R3.reuse ;  /* 0x0000000111117824 */ /* 0x100fe200078e0203 */
[----:B------:R-:W-:-:S04]  /*3ff0*/  PRMT R3, RZ, 0x7610, R3 ;  /* 0x00007610ff037816 */ /* 0x000fc80000000003 */
[----:B------:R-:W-:-:S13]  /*4000*/  ISETP.GE.U32.AND.EX P0, PT, R17, UR5, PT, P0 ;  /* 0x0000000511007c0c */ /* 0x000fda000bf06100 */
[----:B------:R-:W-:Y:S05]  /*4010*/  @P0 BRA `(.L_x_91) ;  /* 0x0000000400640947 */ /* 0x000fea0003800000 */
[----:B---3--:R-:W0:Y:S01]  /*4020*/  S2R R12, SR_CTAID.X ;  /* 0x00000000000c7919 */ /* 0x008e220000002500 */
[----:B-12-4-:R-:W1:Y:S01]  /*4030*/  LDC.64 R10, c[0x0][0x628] ;  /* 0x00018a00ff0a7b82 */ /* 0x016e620000000a00 */
[----:B------:R-:W-:Y:S01]  /*4040*/  ULDC UR4, c[0x0][0x150] ;  /* 0x0000540000047ab9 */ /* 0x000fe20000000800 */
[----:B------:R-:W-:Y:S01]  /*4050*/  IMAD.MOV.U32 R8, RZ, RZ, R16 ;  /* 0x000000ffff087224 */ /* 0x000fe200078e0010 */
[----:B-----5:R-:W2:Y:S01]  /*4060*/  S2R R24, SR_CTAID.Y ;  /* 0x0000000000187919 */ /* 0x020ea20000002600 */
[----:B------:R-:W-:-:S04]  /*4070*/  IMAD.MOV.U32 R9, RZ, RZ, R17 ;  /* 0x000000ffff097224 */ /* 0x000fc800078e0011 */
[----:B------:R-:W3:Y:S08]  /*4080*/  LDC R21, c[0x0][0x144] ;  /* 0x00005100ff157b82 */ /* 0x000ef00000000800 */
[----:B------:R-:W4:Y:S08]  /*4090*/  LDC R0, c[0x0][0x630] ;  /* 0x00018c00ff007b82 */ /* 0x000f300000000800 */
[----:B------:R-:W2:Y:S01]  /*40a0*/  LDC.64 R14, c[0x0][0x620] ;  /* 0x00018800ff0e7b82 */ /* 0x000ea20000000a00 */
[----:B-1----:R-:W-:-:S04]  /*40b0*/  ISETP.NE.U32.AND P0, PT, R10, RZ, PT ;  /* 0x000000ff0a00720c */ /* 0x002fc80003f05070 */
[----:B------:R-:W-:Y:S02]  /*40c0*/  ISETP.NE.AND.EX P0, PT, R11, RZ, PT, P0 ;  /* 0x000000ff0b00720c */ /* 0x000fe40003f05300 */
[----:B0-----:R-:W-:-:S05]  /*40d0*/  I2FP.F32.U32 R3, R12 ;  /* 0x0000000c00037245 */ /* 0x001fca0000201000 */
[----:B------:R-:W-:-:S04]  /*40e0*/  FMUL R3, R3, UR4 ;  /* 0x0000000403037c20 */ /* 0x000fc80008400000 */
[----:B------:R0:W1:Y:S02]  /*40f0*/  F2I.U32.TRUNC.NTZ R20, R3 ;  /* 0x0000000300147305 */ /* 0x000064000020f000 */
[----:B---34-:R-:W-:Y:S05]  /*4100*/  @!P0 BRA `(.L_x_92) ;  /* 0x0000000000288947 */ /* 0x018fea0003800000 */
[----:B0-----:R-:W0:Y:S02]  /*4110*/  LDC R3, c[0x0][0x634] ;  /* 0x00018d00ff037b82 */ /* 0x001e240000000800 */
        /* <DEDUP_REMOVED lines=9> */
.L_x_92:
[----:B------:R-:W3:Y:S01]  /*41b0*/  LDC.64 R28, c[0x0][0x640] ;  /* 0x00019000ff1c7b82 */ /* 0x000ee20000000a00 */
[-CC-:B------:R-:W-:Y:S01]  /*41c0*/  SHF.R.U64 R57, R8, R0.reuse, R9.reuse ;  /* 0x0000000008397219 */ /* 0x180fe20000001209 */
[----:B-1----:R-:W-:Y:S01]  /*41d0*/  IMAD.MOV R20, RZ, RZ, -R20 ;  /* 0x000000ffff147224 */ /* 0x002fe200078e0a14 */
[----:B------:R-:W-:Y:S01]  /*41e0*/  SHF.R.U32.HI R0, RZ, R0, R9 ;  /* 0x00000000ff007219 */ /* 0x000fe20000011609 */
[----:B------:R-:W-:Y:S01]  /*41f0*/  ULDC UR4, c[0x0][0x154] ;  /* 0x0000550000047ab9 */ /* 0x000fe20000000800 */
[----:B0-----:R-:W-:Y:S01]  /*4200*/  IADD3 R3, P0, RZ, -R57, RZ ;  /* 0x80000039ff037210 */ /* 0x001fe20007f1e0ff */
[----:B------:R-:W-:Y:S02]  /*4210*/  IMAD R21, R21, R20, R12 ;  /* 0x0000001415157224 */ /* 0x000fe400078e020c */
[----:B------:R-:W0:Y:S01]  /*4220*/  LDC R6, c[0x0][0x618] ;  /* 0x00018600ff067b82 */ /* 0x000e220000000800 */
[----:B------:R-:W-:Y:S02]  /*4230*/  IMAD.MOV.U32 R7, RZ, RZ, 0x1 ;  /* 0x00000001ff077424 */ /* 0x000fe400078e00ff */
[----:B------:R-:W-:-:S04]  /*4240*/  IMAD.X R5, RZ, RZ, ~R0, P0 ;  /* 0x000000ffff057224 */ /* 0x000fc800000e0e00 */
[-C--:B--2---:R-:W-:Y:S01]  /*4250*/  IMAD R0, R5, R14.reuse, RZ ;  /* 0x0000000e05007224 */ /* 0x084fe200078e02ff */
[----:B------:R-:W1:Y:S01]  /*4260*/  LDC R8, c[0x0][0x608] ;  /* 0x00018200ff087b82 */ /* 0x000e620000000800 */
[----:B------:R-:W-:-:S04]  /*4270*/  IMAD.WIDE.U32 R4, R3, R14, R16 ;  /* 0x0000000e03047225 */ /* 0x000fc800078e0010 */
[----:B------:R-:W-:Y:S01]  /*4280*/  IMAD R3, R3, R15, R0 ;  /* 0x0000000f03037224 */ /* 0x000fe200078e0200 */
[----:B------:R-:W-:Y:S02]  /*4290*/  I2FP.F32.U32 R0, R24 ;  /* 0x0000001800007245 */ /* 0x000fe40000201000 */
[----:B------:R-:W2:Y:S01]  /*42a0*/  LDC R26, c[0x0][0x658] ;  /* 0x00019600ff1a7b82 */ /* 0x000ea20000000800 */
[----:B------:R-:W-:Y:S01]  /*42b0*/  IMAD.IADD R3, R5, 0x1, R3 ;  /* 0x0000000105037824 */ /* 0x000fe200078e0203 */
[----:B---3--:R-:W-:Y:S01]  /*42c0*/  ISETP.NE.U32.AND P0, PT, R28, RZ, PT ;  /* 0x000000ff1c00720c */ /* 0x008fe20003f05070 */
[----:B------:R-:W-:Y:S01]  /*42d0*/  FMUL R0, R0, UR4 ;  /* 0x0000000400007c20 */ /* 0x000fe20008400000 */
[----:B------:R-:W-:Y:S02]  /*42e0*/  IMAD.MOV.U32 R5, RZ, RZ, -0x1 ;  /* 0xffffffffff057424 */ /* 0x000fe400078e00ff */
[----:B------:R-:W-:Y:S01]  /*42f0*/  ISETP.NE.AND.EX P0, PT, R29, RZ, PT, P0 ;  /* 0x000000ff1d00720c */ /* 0x000fe20003f05300 */
[----:B------:R3:W4:Y:S01]  /*4300*/  F2I.U32.TRUNC.NTZ R13, R0 ;  /* 0x00000000000d7305 */ /* 0x000722000020f000 */
[----:B------:R-:W3:Y:S01]  /*4310*/  LDC R15, c[0x0][0x148] ;  /* 0x00005200ff0f7b82 */ /* 0x000ee20000000800 */
[----:B0-----:R-:W-:-:S02]  /*4320*/  SHF.R.U64 R12, R4, R6, R3 ;  /* 0x00000006040c7219 */ /* 0x001fc40000001203 */
[----:B------:R-:W-:-:S05]  /*4330*/  SHF.R.U32.HI R3, RZ, R6, R3 ;  /* 0x00000006ff037219 */ /* 0x000fca0000011603 */
[----:B------:R-:W0:Y:S01]  /*4340*/  LDC R20, c[0x0][0x600] ;  /* 0x00018000ff147b82 */ /* 0x000e220000000800 */
[-CC-:B-1----:R-:W-:Y:S02]  /*4350*/  SHF.R.U64 R10, R12, R8.reuse, R3.reuse ;  /* 0x000000080c0a7219 */ /* 0x182fe40000001203 */
[----:B------:R-:W-:-:S05]  /*4360*/  SHF.R.U32.HI R3, RZ, R8, R3 ;  /* 0x00000008ff037219 */ /* 0x000fca0000011603 */
[----:B------:R-:W1:Y:S01]  /*4370*/  LDC R27, c[0x0][0x648] ;  /* 0x00019200ff1b7b82 */ /* 0x000e620000000800 */
[-C--:B--2---:R-:W-:Y:S02]  /*4380*/  SHF.L.U32 R4, R5, R26.reuse, RZ ;  /* 0x0000001a05047219 */ /* 0x084fe400000006ff */
[-CC-:B------:R-:W-:Y:S02]  /*4390*/  SHF.R.U64 R14, R10, R26.reuse, R3.reuse ;  /* 0x0000001a0a0e7219 */ /* 0x180fe40000001203 */
[----:B------:R-:W-:Y:S02]  /*43a0*/  SHF.R.U32.HI R5, RZ, R26, R3 ;  /* 0x0000001aff057219 */ /* 0x000fe40000011603 */
[----:B------:R-:W-:Y:S01]  /*43b0*/  LOP3.LUT R25, RZ, R4, RZ, 0x33, !PT ;  /* 0x00000004ff197212 */ /* 0x000fe200078e33ff */
[----:B------:R-:W2:Y:S01]  /*43c0*/  LDC R30, c[0x0][0x638] ;  /* 0x00018e00ff1e7b82 */ /* 0x000ea20000000800 */
[----:B------:R-:W-:Y:S01]  /*43d0*/  SHF.L.U32 R26, R7, R26, RZ ;  /* 0x0000001a071a7219 */ /* 0x000fe200000006ff */
[----:B------:R-:W-:-:S06]  /*43e0*/  IMAD.MOV.U32 R4, RZ, RZ, R14 ;  /* 0x000000ffff047224 */ /* 0x000fcc00078e000e */
[----:B------:R-:W0:Y:S01]  /*43f0*/  LDC R31, c[0x0][0x610] ;  /* 0x00018400ff1f7b82 */ /* 0x000e220000000800 */
[----:B----4-:R-:W-:Y:S05]  /*4400*/  @!P0 BRA `(.L_x_93) ;  /* 0x0000000000288947 */ /* 0x010fea0003800000 */
[----:B------:R-:W4:Y:S02]  /*4410*/  LDC R3, c[0x0][0x64c] ;  /* 0x00019300ff037b82 */ /* 0x000f240000000800 */
[----:B----4-:R-:W-:-:S05]  /*4420*/  IADD3 R3, P0, R14, R3, RZ ;  /* 0x000000030e037210 */ /* 0x010fca0007f1e0ff */
        /* <DEDUP_REMOVED lines=8> */
.L_x_93:
[----:B------:R-:W-:Y:S01]  /*44b0*/  ISETP.NE.AND P0, PT, R2, 0x1, PT ;  /* 0x000000010200780c */ /* 0x000fe20003f05270 */
[----:B0-----:R-:W-:Y:S01]  /*44c0*/  VIADD R7, R20, 0xffffffff ;  /* 0xffffffff14077836 */ /* 0x001fe20000000000 */
[----:B-1-3--:R-:W-:Y:S01]  /*44d0*/  SHF.R.U64 R0, R4, R27, R5 ;  /* 0x0000001b04007219 */ /* 0x00afe20000001205 */
[----:B------:R-:W-:Y:S01]  /*44e0*/  IMAD.MOV R13, RZ, RZ, -R13 ;  /* 0x000000ffff0d7224 */ /* 0x000fe200078e0a0d */
[----:B------:R-:W-:Y:S01]  /*44f0*/  LOP3.LUT R5, R10, R25, RZ, 0xc0, !PT ;  /* 0x000000190a057212 */ /* 0x000fe200078ec0ff */
[----:B------:R-:W-:Y:S01]  /*4500*/  IMAD.MOV.U32 R4, RZ, RZ, 0x1 ;  /* 0x00000001ff047424 */ /* 0x000fe200078e00ff */
[----:B------:R-:W-:Y:S01]  /*4510*/  LOP3.LUT R12, R12, R7, RZ, 0xc0, !PT ;  /* 0x000000070c0c7212 */ /* 0x000fe200078ec0ff */
[----:B------:R-:W-:Y:S02]  /*4520*/  IMAD.MOV R3, RZ, RZ, -R0 ;  /* 0x000000ffff037224 */ /* 0x000fe400078e0a00 */
[----:B------:R-:W-:Y:S02]  /*4530*/  IMAD R0, R26, R0, R5 ;  /* 0x000000001a007224 */ /* 0x000fe400078e0205 */
[----:B--2---:R-:W-:-:S02]  /*4540*/  IMAD R3, R3, R30, R14 ;  /* 0x0000001e03037224 */ /* 0x004fc400078e020e */
[----:B------:R-:W-:Y:S02]  /*4550*/  @P0 IMAD R21, R15, R13, R24 ;  /* 0x0000000d0f150224 */ /* 0x000fe400078e0218 */
[----:B------:R-:W-:Y:S01]  /*4560*/  IMAD R5, R3, R20, R12 ;  /* 0x0000001403057224 */ /* 0x000fe200078e020c */
[----:B------:R-:W-:Y:S01]  /*4570*/  PRMT R3, R4, 0x7610, R3 ;  /* 0x0000761004037816 */ /* 0x000fe20000000003 */
[----:B------:R-:W-:-:S05]  /*4580*/  IMAD R0, R0, R31, R21 ;  /* 0x0000001f00007224 */ /* 0x000fca00078e0215 */
[----:B------:R-:W-:Y:S02]  /*4590*/  SEL R59, R5, R0, !P0 ;  /* 0x00000000053b7207 */ /* 0x000fe40004000000 */
[----:B------:R-:W-:-:S07]  /*45a0*/  SEL R0, R0, R5, !P0 ;  /* 0x0000000500007207 */ /* 0x000fce0004000000 */
.L_x_91:
[----:B------:R-:W-:Y:S01]  /*45b0*/  LOP3.LUT P0, RZ, R3, 0xff, RZ, 0xc0, !PT ;  /* 0x000000ff03ff7812 */ /* 0x000fe2000780c0ff */
[----:B------:R-:W-:-:S12]  /*45c0*/  IMAD.MOV.U32 R58, RZ, RZ, R0 ;  /* 0x000000ffff3a7224 */ /* 0x000fd800078e0000 */
[----:B------:R-:W-:Y:S05]  /*45d0*/  @P0 BRA `(.L_x_94) ;  /* 0xffffffc800440947 */ /* 0x000fea000383ffff */
[----:B------:R-:W-:Y:S05]  /*45e0*/  EXIT ;  /* 0x000000000000794d */ /* 0x000fea0003800000 */
.L_x_3:
[----:B0-----:R-:W-:Y:S01]  /*45f0*/  ULDC.64 UR4, c[0x0][0x650] ;  /* 0x0001940000047ab9 */ /* 0x001fe20000000a00 */
        /* <DEDUP_REMOVED lines=25> */
.L_x_96:
[--C-:B------:R-:W-:Y:S01]  /*4790*/  SHF.R.U64 R12, R10, R14, R11.reuse ;  /* 0x0000000e0a0c7219 */ /* 0x100fe2000000120b */
[----:B------:R-:W0:Y:S01]  /*47a0*/  LDC R22, c[0x0][0x618] ;  /* 0x00018600ff167b82 */ /* 0x000e220000000800 */
[----:B------:R-:W-:Y:S01]  /*47b0*/  I2FP.F32.U32 R6, R4 ;  /* 0x0000000400067245 */ /* 0x000fe20000201000 */
[----:B------:R-:W-:Y:S01]  /*47c0*/  ULDC UR4, c[0x0][0x150] ;  /* 0x0000540000047ab9 */ /* 0x000fe20000000800 */
[----:B------:R-:W-:Y:S02]  /*47d0*/  SHF.R.U32.HI R5, RZ, R14, R11 ;  /* 0x0000000eff057219 */ /* 0x000fe4000001160b */
[----:B------:R-:W-:Y:S01]  /*47e0*/  IADD3 R9, P0, RZ, -R12, RZ ;  /* 0x8000000cff097210 */ /* 0x000fe20007f1e0ff */
[----:B------:R-:W-:Y:S01]  /*47f0*/  FMUL R11, R6, UR4 ;  /* 0x00000004060b7c20 */ /* 0x000fe20008400000 */
[----:B------:R-:W-:Y:S01]  /*4800*/  ULDC UR4, c[0x0][0x154] ;  /* 0x0000550000047ab9 */ /* 0x000fe20000000800 */
[----:B------:R-:W1:Y:S02]  /*4810*/  LDC.64 R24, c[0x0][0x640] ;  /* 0x00019000ff187b82 */ /* 0x000e640000000a00 */
[----:B------:R-:W-:-:S02]  /*4820*/  IMAD.X R5, RZ, RZ, ~R5, P0 ;  /* 0x000000ffff057224 */ /* 0x000fc400000e0e05 */
[----:B------:R-:W2:Y:S01]  /*4830*/  F2I.U32.TRUNC.NTZ R11, R11 ;  /* 0x0000000b000b7305 */ /* 0x000ea2000020f000 */
[----:B------:R-:W-:-:S03]  /*4840*/  IMAD.WIDE.U32 R6, R9, R20, R16 ;  /* 0x0000001409067225 */ /* 0x000fc600078e0010 */
[----:B------:R-:W3:Y:S01]  /*4850*/  LDC R13, c[0x0][0x144] ;  /* 0x00005100ff0d7b82 */ /* 0x000ee20000000800 */
[----:B------:R-:W-:-:S04]  /*4860*/  IMAD R8, R5, R20, RZ ;  /* 0x0000001405087224 */ /* 0x000fc800078e02ff */
[----:B------:R-:W-:Y:S02]  /*4870*/  IMAD R5, R9, R21, R8 ;  /* 0x0000001509057224 */ /* 0x000fe400078e0208 */
[----:B------:R-:W-:Y:S01]  /*4880*/  IMAD.MOV.U32 R8, RZ, RZ, -0x1 ;  /* 0xffffffffff087424 */ /* 0x000fe200078e00ff */
[----:B------:R-:W4:Y:S01]  /*4890*/  LDC R14, c[0x0][0x608] ;  /* 0x00018200ff0e7b82 */ /* 0x000f220000000800 */
[----:B------:R-:W-:Y:S01]  /*48a0*/  IMAD.IADD R5, R7, 0x1, R5 ;  /* 0x0000000107057824 */ /* 0x000fe200078e0205 */
[----:B------:R-:W-:-:S04]  /*48b0*/  I2FP.F32.U32 R7, R3 ;  /* 0x0000000300077245 */ /* 0x000fc80000201000 */
[-C--:B0-----:R-:W-:Y:S01]  /*48c0*/  SHF.R.U64 R10, R6, R22.reuse, R5 ;  /* 0x00000016060a7219 */ /* 0x081fe20000001205 */
[----:B--2---:R-:W-:Y:S01]  /*48d0*/  IMAD.MOV R6, RZ, RZ, -R11 ;  /* 0x000000ffff067224 */ /* 0x004fe200078e0a0b */
[----:B------:R-:W0:Y:S01]  /*48e0*/  LDC R9, c[0x0][0x658] ;  /* 0x00019600ff097b82 */ /* 0x000e220000000800 */
[----:B-1----:R-:W-:Y:S01]  /*48f0*/  ISETP.NE.U32.AND P0, PT, R24, RZ, PT ;  /* 0x000000ff1800720c */ /* 0x002fe20003f05070 */
[----:B------:R-:W-:Y:S01]  /*4900*/  FMUL R7, R7, UR4 ;  /* 0x0000000407077c20 */ /* 0x000fe20008400000 */
[----:B------:R-:W-:Y:S02]  /*4910*/  SHF.R.U32.HI R5, RZ, R22, R5 ;  /* 0x00000016ff057219 */ /* 0x000fe40000011605 */
[----:B------:R-:W-:-:S03]  /*4920*/  ISETP.NE.AND.EX P0, PT, R25, RZ, PT, P0 ;  /* 0x000000ff1900720c */ /* 0x000fc60003f05300 */
[----:B------:R-:W1:Y:S01]  /*4930*/  LDC R20, c[0x0][0x148] ;  /* 0x00005200ff147b82 */ /* 0x000e620000000800 */
[----:B---3--:R-:W-:Y:S02]  /*4940*/  IMAD R23, R13, R6, R4 ;  /* 0x000000060d177224 */ /* 0x008fe400078e0204 */
[----:B------:R-:W-:-:S05]  /*4950*/  IMAD.MOV.U32 R6, RZ, RZ, 0x1 ;  /* 0x00000001ff067424 */ /* 0x000fca00078e00ff */
[----:B------:R-:W2:Y:S01]  /*4960*/  LDC R21, c[0x0][0x600] ;  /* 0x00018000ff157b82 */ /* 0x000ea20000000800 */
[-CC-:B----4-:R-:W-:Y:S02]  /*4970*/  SHF.R.U64 R13, R10, R14.reuse, R5.reuse ;  /* 0x0000000e0a0d7219 */ /* 0x190fe40000001205 */
[----:B------:R-:W-:Y:S02]  /*4980*/  SHF.R.U32.HI R4, RZ, R14, R5 ;  /* 0x0000000eff047219 */ /* 0x000fe40000011605 */
[----:B------:R3:W4:Y:S03]  /*4990*/  F2I.U32.TRUNC.NTZ R14, R7 ;  /* 0x00000007000e7305 */ /* 0x000726000020f000 */
[----:B------:R-:W1:Y:S01]  /*49a0*/  LDC R26, c[0x0][0x648] ;  /* 0x00019200ff1a7b82 */ /* 0x000e620000000800 */
[-C--:B0-----:R-:W-:Y:S02]  /*49b0*/  SHF.R.U64 R15, R13, R9.reuse, R4 ;  /* 0x000000090d0f7219 */ /* 0x081fe40000001204 */
[----:B------:R-:W-:-:S02]  /*49c0*/  SHF.L.U32 R8, R8, R9, RZ ;  /* 0x0000000908087219 */ /* 0x000fc400000006ff */
[-C--:B------:R-:W-:Y:S01]  /*49d0*/  SHF.R.U32.HI R5, RZ, R9.reuse, R4 ;  /* 0x00000009ff057219 */ /* 0x080fe20000011604 */
[----:B------:R-:W-:Y:S01]  /*49e0*/  IMAD.MOV.U32 R4, RZ, RZ, R15 ;  /* 0x000000ffff047224 */ /* 0x000fe200078e000f */
[----:B------:R-:W-:Y:S01]  /*49f0*/  SHF.L.U32 R22, R6, R9, RZ ;  /* 0x0000000906167219 */ /* 0x000fe200000006ff */
[----:B------:R-:W0:Y:S01]  /*4a00*/  LDC R27, c[0x0][0x638] ;  /* 0x00018e00ff1b7b82 */ /* 0x000e220000000800 */
[----:B------:R-:W-:-:S07]  /*4a10*/  LOP3.LUT R28, RZ, R8, RZ, 0x33, !PT ;  /* 0x00000008ff1c7212 */ /* 0x000fce00078e33ff */
        /* <DEDUP_REMOVED lines=12> */
.L_x_97:
[----:B------:R-:W-:Y:S01]  /*4ae0*/  ISETP.NE.AND P0, PT, R2, 0x1, PT ;  /* 0x000000010200780c */ /* 0x000fe20003f05270 */
[----:B--2---:R-:W-:Y:S01]  /*4af0*/  VIADD R7, R21, 0xffffffff ;  /* 0xffffffff15077836 */ /* 0x004fe20000000000 */
[----:B-1----:R-:W-:Y:S01]  /*4b00*/  SHF.R.U64 R5, R4, R26, R5 ;  /* 0x0000001a04057219 */ /* 0x002fe20000001205 */
[----:B------:R-:W-:Y:S01]  /*4b10*/  IMAD.MOV R14, RZ, RZ, -R14 ;  /* 0x000000ffff0e7224 */ /* 0x000fe200078e0a0e */
[----:B------:R-:W-:Y:S01]  /*4b20*/  LOP3.LUT R4, R13, R28, RZ, 0xc0, !PT ;  /* 0x0000001c0d047212 */ /* 0x000fe200078ec0ff */
[----:B------:R-:W-:Y:S01]  /*4b30*/  IMAD.MOV.U32 R8, RZ, RZ, R12 ;  /* 0x000000ffff087224 */ /* 0x000fe200078e000c */
[----:B------:R-:W-:Y:S01]  /*4b40*/  LOP3.LUT R10, R10, R7, RZ, 0xc0, !PT ;  /* 0x000000070a0a7212 */ /* 0x000fe200078ec0ff */
[----:B------:R-:W-:Y:S02]  /*4b50*/  IMAD.MOV R6, RZ, RZ, -R5 ;  /* 0x000000ffff067224 */ /* 0x000fe400078e0a05 */
[----:B------:R-:W-:-:S04]  /*4b60*/  IMAD R4, R22, R5, R4 ;  /* 0x0000000516047224 */ /* 0x000fc800078e0204 */
[----:B------:R-:W-:Y:S02]  /*4b70*/  @P0 IMAD R23, R20, R14, R3 ;  /* 0x0000000e14170224 */ /* 0x000fe400078e0203 */
[----:B0-----:R-:W-:Y:S02]  /*4b80*/  IMAD R3, R6, R27, R15 ;  /* 0x0000001b06037224 */ /* 0x001fe400078e020f */
[----:B------:R-:W-:Y:S02]  /*4b90*/  IMAD R7, R4, R29, R23 ;  /* 0x0000001d04077224 */ /* 0x000fe400078e0217 */
[----:B------:R-:W-:Y:S02]  /*4ba0*/  IMAD R4, R3, R21, R10 ;  /* 0x0000001503047224 */ /* 0x000fe400078e020a */
[----:B------:R-:W-:-:S03]  /*4bb0*/  IMAD.MOV.U32 R6, RZ, RZ, 0x1 ;  /* 0x00000001ff067424 */ /* 0x000fc600078e00ff */
[----:B------:R-:W-:Y:S02]  /*4bc0*/  SEL R9, R4, R7, !P0 ;  /* 0x0000000704097207 */ /* 0x000fe40004000000 */
[----:B------:R-:W-:-:S07]  /*4bd0*/  SEL R7, R7, R4, !P0 ;  /* 0x0000000407077207 */ /* 0x000fce0004000000 */
.L_x_95:
[----:B------:R-:W-:-:S08]  /*4be0*/  NOP ;  /* 0x0000000000007918 */ /* 0x000fd00000000000 */
[----:B------:R-:W0:-:S00]  /*4bf0*/  USETMAXREG.DEALLOC.CTAPOOL 0x28 ;  /* 0x00000028000079c8 */ /* 0x000e0000080e0500 */
[----:B0-----:R-:W-:-:S13]  /*4c00*/  ISETP.NE.AND P0, PT, R0, RZ, PT ;  /* 0x000000ff0000720c */ /* 0x001fda0003f05270 */
[----:B------:R-:W-:Y:S05]  /*4c10*/  @P0 EXIT ;  /* 0x000000000000094d */ /* 0x000fea0003800000 */
[----:B------:R-:W-:Y:S01]  /*4c20*/  LOP3.LUT P0, RZ, R6, 0xff, RZ, 0xc0, !PT ;  /* 0x000000ff06ff7812 */ /* 0x000fe2000780c0ff */
[----:B------:R-:W-:Y:S02]  /*4c30*/  IMAD.MOV.U32 R3, RZ, RZ, 0x1 ;  /* 0x00000001ff037424 */ /* 0x000fe400078e00ff */
[----:B------:R-:W-:-:S10]  /*4c40*/  IMAD.MOV.U32 R0, RZ, RZ, RZ ;  /* 0x000000ffff007224 */ /* 0x000fd400078e00ff */
[----:B------:R-:W-:Y:S05]  /*4c50*/  @!P0 BRA `(.L_x_98) ;  /* 0x0000000c00348947 */ /* 0x000fea0003800000 */
[----:B------:R-:W0:Y:S01]  /*4c60*/  LDC R0, c[0x0][0x28c] ;  /* 0x0000a300ff007b82 */ /* 0x000e220000000800 */
[----:B------:R-:W-:Y:S01]  /*4c70*/  ULDC UR5, c[0x0][0x600] ;  /* 0x0001800000057ab9 */ /* 0x000fe20000000800 */
[----:B------:R-:W-:Y:S01]  /*4c80*/  ULDC UR4, c[0x0][0xc] ;  /* 0x0000030000047ab9 */ /* 0x000fe20000000800 */
[----:B------:R-:W-:Y:S01]  /*4c90*/  UIADD3 UR16, UR5, -0x1, URZ ;  /* 0xffffffff05107890 */ /* 0x000fe2000fffe03f */
[C---:B------:R-:W-:Y:S01]  /*4ca0*/  LOP3.LUT P2, RZ, R18.reuse, 0x7f, RZ, 0xc0, !PT ;  /* 0x0000007f12ff7812 */ /* 0x040fe2000784c0ff */
[----:B------:R-:W-:Y:S01]  /*4cb0*/  ULDC UR6, c[0x0][0x658] ;  /* 0x0001960000067ab9 */ /* 0x000fe20000000800 */
[----:B------:R-:W-:Y:S01]  /*4cc0*/  ULDC UR5, c[0x0][0x10] ;  /* 0x0000040000057ab9 */ /* 0x000fe20000000800 */
[----:B------:R-:W-:Y:S01]  /*4cd0*/  UMOV UR7, 0xffffffff ;  /* 0xffffffff00077882 */ /* 0x000fe20000000000 */
[----:B------:R-:W-:Y:S01]  /*4ce0*/  UMOV UR8, 0x1 ;  /* 0x0000000100087882 */ /* 0x000fe20000000000 */
[----:B------:R-:W-:Y:S01]  /*4cf0*/  UIMAD.WIDE.U32 UR4, UR4, UR5, URZ ;  /* 0x00000005040472a5 */ /* 0x000fe2000f8e003f */
[----:B------:R-:W-:Y:S01]  /*4d00*/  LOP3.LUT P0, RZ, R18, 0x1f, RZ, 0xc0, !PT ;  /* 0x0000001f12ff7812 */ /* 0x000fe2000780c0ff */
[----:B------:R-:W-:Y:S01]  /*4d10*/  USHF.L.U32 UR7, UR7, UR6, URZ ;  /* 0x0000000607077299 */ /* 0x000fe2000800063f */
[----:B------:R-:W-:Y:S01]  /*4d20*/  BSSY B0, `(.L_x_98) ;  /* 0x00000c0000007945 */ /* 0x000fe20003800000 */
[----:B------:R-:W-:Y:S01]  /*4d30*/  USHF.L.U32 UR18, UR8, UR6, URZ ;  /* 0x0000000608127299 */ /* 0x000fe2000800063f */
[----:B------:R-:W-:Y:S01]  /*4d40*/  IMAD.MOV.U32 R11, RZ, RZ, 0x1 ;  /* 0x00000001ff0b7424 */ /* 0x000fe200078e00ff */
[----:B------:R-:W-:Y:S01]  /*4d50*/  LOP3.LUT R18, R19, 0x2, RZ, 0xfc, !PT ;  /* 0x0000000213127812 */ /* 0x000fe200078efcff */
[----:B------:R-:W-:Y:S01]  /*4d60*/  ULDC UR6, c[0x0][0x14] ;  /* 0x0000050000067ab9 */ /* 0x000fe20000000800 */
[----:B------:R-:W-:Y:S01]  /*4d70*/  PLOP3.LUT P0, PT, P0, P2, PT, 0x8a, 0x0 ;  /* 0x000000000000781c */ /* 0x000fe20000705172 */
[----:B------:R-:W-:-:S02]  /*4d80*/  UIMAD.WIDE.U32 UR20, UR4, UR6, URZ ;  /* 0x00000006041472a5 */ /* 0x000fc4000f8e003f */
[----:B------:R-:W-:Y:S02]  /*4d90*/  UIMAD UR13, UR5, UR6, URZ ;  /* 0x00000006050d72a4 */ /* 0x000fe4000f8e023f */
[----:B------:R-:W-:Y:S01]  /*4da0*/  ULOP3.LUT UR17, URZ, UR7, URZ, 0x33, !UPT ;  /* 0x000000073f117292 */ /* 0x000fe2000f8e333f */
[----:B0-----:R-:W-:Y:S01]  /*4db0*/  VIADD R0, R0, 0x3f ;  /* 0x0000003f00007836 */ /* 0x001fe20000000000 */
[----:B------:R-:W-:Y:S01]  /*4dc0*/  UIADD3 UR13, UR21, UR13, URZ ;  /* 0x0000000d150d7290 */ /* 0x000fe2000fffe03f */
[----:B------:R-:W-:-:S03]  /*4dd0*/  ULDC.64 UR22, c[0x0][0x198] ;  /* 0x0000660000167ab9 */ /* 0x000fc60000000a00 */
[----:B------:R-:W-:-:S04]  /*4de0*/  SHF.R.S32.HI R3, RZ, 0x1f, R0 ;  /* 0x0000001fff037819 */ /* 0x000fc80000011400 */
[----:B------:R-:W-:Y:S01]  /*4df0*/  LEA.HI R3, R3, R0, RZ, 0x6 ;  /* 0x0000000003037211 */ /* 0x000fe200078f30ff */
[----:B------:R-:W-:-:S03]  /*4e00*/  IMAD.MOV.U32 R0, RZ, RZ, RZ ;  /* 0x000000ffff007224 */ /* 0x000fc600078e00ff */
[----:B------:R-:W-:Y:S01]  /*4e10*/  SHF.R.S32.HI R13, RZ, 0x6, R3 ;  /* 0x00000006ff0d7819 */ /* 0x000fe20000011403 */
[----:B------:R-:W-:-:S04]  /*4e20*/  IMAD.MOV.U32 R3, RZ, RZ, 0x1 ;  /* 0x00000001ff037424 */ /* 0x000fc800078e00ff */
[----:B------:R-:W-:-:S07]  /*4e30*/  VIADD R10, R13, 0x1 ;  /* 0x000000010d0a7836 */ /* 0x000fce0000000000 */
.L_x_110:
[----:B------:R-:W-:-:S03]  /*4e40*/  UMOV UR4, 0xffffffff ;  /* 0xffffffff00047882 */ /* 0x000fc60000000000 */
[----:B------:R-:W-:Y:S05]  /*4e50*/  BRA.DIV UR4, `(.L_x_99) ;  /* 0x0000000e04587947 */ /* 0x000fea000b800000 */
[----:B------:R-:W-:-:S13]  /*4e60*/  ELECT P6, URZ, PT ;  /* 0x00000000003f782f */ /* 0x000fda00038c0000 */
.L_x_119:
[----:B------:R-:W0:Y:S01]  /*4e70*/  LDC R4, c[0x0][0x28c] ;  /* 0x0000a300ff047b82 */ /* 0x000e220000000800 */
[----:B------:R-:W-:Y:S01]  /*4e80*/  BSSY B1, `(.L_x_100) ;  /* 0x0000037000017945 */ /* 0x000fe20003800000 */
[----:B0-----:R-:W-:-:S13]  /*4e90*/  ISETP.LT.OR P6, PT, R4, 0x1, !P6 ;  /* 0x000000010400780c */ /* 0x001fda00077c1670 */
[----:B------:R-:W-:Y:S05]  /*4ea0*/  @P6 BRA `(.L_x_101) ;  /* 0x0000000000d06947 */ /* 0x000fea0003800000 */
[----:B------:R-:W-:Y:S02]  /*4eb0*/  IMAD.SHL.U32 R14, R9, 0x40, RZ ;  /* 0x00000040090e7824 */ /* 0x000fe400078e00ff */
[----:B------:R-:W-:Y:S02]  /*4ec0*/  IMAD.SHL.U32 R15, R7, 0x80, RZ ;  /* 0x00000080070f7824 */ /* 0x000fe400078e00ff */
[----:B------:R-:W-:Y:S02]  /*4ed0*/  IMAD.MOV.U32 R20, RZ, RZ, RZ ;  /* 0x000000ffff147224 */ /* 0x000fe400078e00ff */
[----:B------:R-:W-:Y:S02]  /*4ee0*/  IMAD.MOV.U32 R4, RZ, RZ, R10 ;  /* 0x000000ffff047224 */ /* 0x000fe400078e000a */
[----:B------:R-:W-:Y:S02]  /*4ef0*/  IMAD.MOV.U32 R5, RZ, RZ, R3 ;  /* 0x000000ffff057224 */ /* 0x000fe400078e0003 */
[----:B------:R-:W-:-:S07]  /*4f00*/  IMAD.MOV.U32 R6, RZ, RZ, R0 ;  /* 0x000000ffff067224 */ /* 0x000fce00078e0000 */
.L_x_105:
[----:B------:R-:W0:Y:S01]  /*4f10*/  S2R R12, SR_CgaCtaId ;  /* 0x00000000000c7919 */ /* 0x000e220000008800 */
[----:B------:R-:W-:Y:S01]  /*4f20*/  MOV R7, 0x400 ;  /* 0x0000040000077802 */ /* 0x000fe20000000f00 */
[----:B------:R-:W1:Y:S03]  /*4f30*/  @!P2 LDC R9, c[0x0][0x500] ;  /* 0x00014000ff09ab82 */ /* 0x000e660000000800 */
[----:B0-----:R-:W-:Y:S02]  /*4f40*/  LEA R21, R12, R7, 0x18 ;  /* 0x000000070c157211 */ /* 0x001fe400078ec0ff */
[----:B------:R-:W-:-:S03]  /*4f50*/  SHF.L.U32 R7, R5, 0x1f, RZ ;  /* 0x0000001f05077819 */ /* 0x000fc600000006ff */
[----:B------:R-:W-:-:S04]  /*4f60*/  IMAD R12, R6, 0x8, R21 ;  /* 0x00000008060c7824 */ /* 0x000fc800078e0215 */
[----:B------:R-:W0:Y:S02]  /*4f70*/  SYNCS.PHASECHK.TRANS64.TRYWAIT P1, [R12+URZ+0x10], R7 ;  /* 0x000010070c0075a7 */ /* 0x000e24000802017f */
[----:B01----:R-:W-:Y:S05]  /*4f80*/  @!P1 BRA `(.L_x_102) ;  /* 0x0000000c002c9947 */ /* 0x003fea0003800000 */
.L_x_120:
[----:B0-----:R-:W-:Y:S01]  /*4f90*/  PRMT R7, R18, 0x9910, RZ ;  /* 0x0000991012077816 */ /* 0x001fe200000000ff */
[----:B------:R0:W-:Y:S03]  /*4fa0*/  @!P2 SYNCS.ARRIVE.TRANS64 RZ, [R12+URZ], R9 ;  /* 0x000000090cffa9a7 */ /* 0x0001e6000800003f */
[----:B------:R-:W-:-:S13]  /*4fb0*/  ISETP.NE.AND P1, PT, R7, 0x2, PT ;  /* 0x000000020700780c */ /* 0x000fda0003f25270 */
[----:B0-----:R-:W-:Y:S05]  /*4fc0*/  @P1 BRA `(.L_x_103) ;  /* 0x0000000000041947 */ /* 0x001fea0003800000 */
[----:B------:R-:W-:Y:S01]  /*4fd0*/  BPT.TRAP 0x1 ;  /* 0x000000040000795c */ /* 0x000fe20000300000 */
.L_x_103:
[----:B------:R-:W-:Y:S05]  /*4fe0*/  @P0 BRA `(.L_x_104) ;  /* 0x0000000000040947 */ /* 0x000fea0003800000 */
[----:B------:R-:W-:Y:S01]  /*4ff0*/  BPT.TRAP 0x1 ;  /* 0x000000040000795c */ /* 0x000fe20000300000 */
.L_x_104:
[--C-:B------:R-:W-:Y:S01]  /*5000*/  IMAD R7, R6, 0x4000, R21.reuse ;  /* 0x0000400006077824 */ /* 0x100fe200078e0215 */
[----:B------:R-:W-:Y:S01]  /*5010*/  R2UR UR9, R12 ;  /* 0x000000000c0972ca */ /* 0x000fe200000e0000 */
[----:B------:R-:W-:Y:S01]  /*5020*/  IMAD R21, R6, 0x2000, R21 ;  /* 0x0000200006157824 */ /* 0x000fe200078e0215 */
[----:B------:R-:W-:Y:S01]  /*5030*/  UIADD3 UR4, UP0, UR22, 0xf0, URZ ;  /* 0x000000f016047890 */ /* 0x000fe2000ff1e03f */
[----:B------:R-:W-:Y:S01]  /*5040*/  VIADD R4, R4, 0xffffffff ;  /* 0xffffffff04047836 */ /* 0x000fe20000000000 */
[----:B------:R-:W-:Y:S01]  /*5050*/  R2UR UR5, R7 ;  /* 0x00000000070572ca */ /* 0x000fe200000e0000 */
[----:B------:R-:W-:Y:S01]  /*5060*/  UIADD3 UR24, UP1, UR22, 0x1f0, URZ ;  /* 0x000001f016187890 */ /* 0x000fe2000ff3e03f */
[----:B------:R-:W-:Y:S01]  /*5070*/  R2UR UR8, R21 ;  /* 0x00000000150872ca */ /* 0x000fe200000e0000 */
[----:B------:R-:W-:Y:S01]  /*5080*/  VIADD R6, R6, 0x1 ;  /* 0x0000000106067836 */ /* 0x000fe20000000000 */
[----:B------:R-:W-:Y:S01]  /*5090*/  R2UR UR11, R15 ;  /* 0x000000000f0b72ca */ /* 0x000fe200000e0000 */
[----:B------:R-:W-:Y:S01]  /*50a0*/  UIADD3.X UR25, URZ, UR23, URZ, UP1, !UPT ;  /* 0x000000173f197290 */ /* 0x000fe20008ffe43f */
[----:B------:R-:W-:Y:S01]  /*50b0*/  R2UR UR10, R20 ;  /* 0x00000000140a72ca */ /* 0x000fe200000e0000 */
[----:B------:R-:W-:Y:S01]  /*50c0*/  UMOV UR6, 0x0 ;  /* 0x0000000000067882 */ /* 0x000fe20000000000 */
[----:B------:R-:W-:Y:S01]  /*50d0*/  R2UR UR12, R8 ;  /* 0x00000000080c72ca */ /* 0x000fe200000e0000 */
[----:B------:R-:W-:Y:S01]  /*50e0*/  UMOV UR7, 0x10000000 ;  /* 0x1000000000077882 */ /* 0x000fe20000000000 */
[----:B------:R-:W-:Y:S01]  /*50f0*/  R2UR UR19, R14 ;  /* 0x000000000e1372ca */ /* 0x000fe200000e0000 */
[----:B------:R-:W-:Y:S01]  /*5100*/  VIADD R20, R20, 0x40 ;  /* 0x0000004014147836 */ /* 0x000fe20000000000 */
[----:B------:R-:W-:Y:S01]  /*5110*/  ISETP.GT.AND P3, PT, R4, 0x1, PT ;  /* 0x000000010400780c */ /* 0x000fe20003f64270 */
[----:B------:R-:W-:Y:S01]  /*5120*/  UIADD3 UR14, UR5, 0x100, URZ ;  /* 0x00000100050e7890 */ /* 0x000fe2000fffe03f */
[----:B------:R-:W-:Y:S01]  /*5130*/  ISETP.NE.AND P1, PT, R6, 0x2, PT ;  /* 0x000000020600780c */ /* 0x000fe20003f25270 */
[----:B------:R-:W-:-:S02]  /*5140*/  UIADD3.X UR5, URZ, UR23, URZ, UP0, !UPT ;  /* 0x000000173f057290 */ /* 0x000fc400087fe43f */
[----:B------:R-:W-:Y:S01]  /*5150*/  UIADD3 UR15, UR8, 0x8100, URZ ;  /* 0x00008100080f7890 */ /* 0x000fe2000fffe03f */
[----:B------:R-:W-:Y:S02]  /*5160*/  SEL R12, RZ, 0x1, P1 ;  /* 0x00000001ff0c7807 */ /* 0x000fe40000800000 */
[----:B------:R-:W-:Y:S01]  /*5170*/  UMOV UR8, UR14 ;  /* 0x0000000e00087c82 */ /* 0x000fe20008000000 */
[----:B------:R-:W-:Y:S02]  /*5180*/  SEL R6, R6, RZ, P1 ;  /* 0x000000ff06067207 */ /* 0x000fe40000800000 */
[----:B------:R-:W-:Y:S01]  /*5190*/  LOP3.LUT R5, R5, R12, RZ, 0x3c, !PT ;  /* 0x0000000c05057212 */ /* 0x000fe200078e3cff */
[----:B------:R0:W-:Y:S02]  /*51a0*/  UTMALDG.3D [UR8], [UR4], desc[UR6] ;  /* 0x00000608040075b4 */ /* 0x0001e40008011000 */
[----:B0-----:R-:W-:Y:S01]  /*51b0*/  UMOV UR8, UR15 ;  /* 0x0000000f00087c82 */ /* 0x001fe20008000000 */
[----:B------:R-:W-:-:S02]  /*51c0*/  UMOV UR11, UR19 ;  /* 0x00000013000b7c82 */ /* 0x000fc40008000000 */
[----:B------:R0:W-:Y:S02]  /*51d0*/  UTMALDG.3D [UR8], [UR24], desc[UR6] ;  /* 0x00000608180075b4 */ /* 0x0001e40008011000 */
[----:B0-----:R-:W-:Y:S05]  /*51e0*/  @P3 BRA `(.L_x_105) ;  /* 0xfffffffc00483947 */ /* 0x001fea000383ffff */
.L_x_101:
[----:B------:R-:W-:Y:S05]  /*51f0*/  BSYNC B1 ;  /* 0x0000000000017941 */ /* 0x000fea0003800000 */
.L_x_100:
[----:B------:R-:W-:Y:S01]  /*5200*/  LOP3.LUT P3, RZ, R11, 0xff, RZ, 0xc0, !PT ;  /* 0x000000ff0bff7812 */ /* 0x000fe2000786c0ff */
[----:B------:R-:W-:Y:S01]  /*5210*/  IMAD.IADD R0, R13, 0x1, R0 ;  /* 0x000000010d007824 */ /* 0x000fe200078e0200 */
[----:B------:R-:W-:Y:S01]  /*5220*/  IADD3 R16, P4, R16, UR20, RZ ;  /* 0x0000001410107c10 */ /* 0x000fe2000ff9e0ff */
[----:B------:R-:W-:Y:S01]  /*5230*/  ULDC.64 UR4, c[0x0][0x650] ;  /* 0x0001940000047ab9 */ /* 0x000fe20000000a00 */
[----:B------:R-:W-:Y:S01]  /*5240*/  BSSY B1, `(.L_x_106) ;  /* 0x000006b000017945 */ /* 0x000fe20003800000 */
[----:B------:R-:W-:Y:S01]  /*5250*/  IMAD.MOV.U32 R7, RZ, RZ, -0x1 ;  /* 0xffffffffff077424 */ /* 0x000fe200078e00ff */
[----:B------:R-:W-:Y:S01]  /*5260*/  SHF.R.U32.HI R4, RZ, 0x1, R0 ;  /* 0x00000001ff047819 */ /* 0x000fe20000011600 */
[----:B------:R-:W-:Y:S01]  /*5270*/  IMAD.MOV.U32 R9, RZ, RZ, -0x1 ;  /* 0xffffffffff097424 */ /* 0x000fe200078e00ff */
[----:B------:R-:W-:Y:S01]  /*5280*/  ISETP.GT.U32.AND P1, PT, R0, 0x1, PT ;  /* 0x000000010000780c */ /* 0x000fe20003f24070 */
[----:B------:R-:W-:Y:S01]  /*5290*/  IMAD.MOV.U32 R8, RZ, RZ, -0x1 ;  /* 0xffffffffff087424 */ /* 0x000fe200078e00ff */
[----:B------:R-:W-:-:S02]  /*52a0*/  LOP3.LUT R4, R4, 0x1, RZ, 0xc0, !PT ;  /* 0x0000000104047812 */ /* 0x000fc400078ec0ff */
[----:B------:R-:W-:Y:S01]  /*52b0*/  ISETP.LT.U32.AND P1, PT, R13, 0x2, P1 ;  /* 0x000000020d00780c */ /* 0x000fe20000f21070 */
[----:B------:R-:W0:Y:S01]  /*52c0*/  @P3 S2R R6, SR_CgaCtaId ;  /* 0x0000000000063919 */ /* 0x000e220000008800 */
[----:B------:R-:W-:Y:S02]  /*52d0*/  @P3 MOV R5, 0x400 ;  /* 0x0000040000053802 */ /* 0x000fe40000000f00 */
[----:B------:R-:W-:Y:S02]  /*52e0*/  IADD3.X R17, R17, UR13, RZ, P4, !PT ;  /* 0x0000000d11117c10 */ /* 0x000fe4000a7fe4ff */
[----:B------:R-:W-:Y:S02]  /*52f0*/  ISETP.GE.U32.AND P4, PT, R16, UR4, PT ;  /* 0x0000000410007c0c */ /* 0x000fe4000bf86070 */
[----:B------:R-:W-:Y:S02]  /*5300*/  LOP3.LUT R0, R0, 0x1, RZ, 0xc0, !PT ;  /* 0x0000000100007812 */ /* 0x000fe400078ec0ff */
[----:B------:R-:W-:-:S02]  /*5310*/  PRMT R11, RZ, 0x7610, R11 ;  /* 0x00007610ff0b7816 */ /* 0x000fc4000000000b */
[----:B0-----:R-:W-:-:S04]  /*5320*/  @P3 LEA R5, R6, R5, 0x18 ;  /* 0x0000000506053211 */ /* 0x001fc800078ec0ff */
[----:B------:R0:W-:Y:S01]  /*5330*/  @P3 SYNCS.ARRIVE.TRANS64.A1T0 RZ, [R5+URZ+0x38], RZ ;  /* 0x000038ff05ff39a7 */ /* 0x0001e2000810003f */
[----:B------:R-:W-:Y:S02]  /*5340*/  ISETP.NE.U32.AND P3, PT, R4, 0x1, PT ;  /* 0x000000010400780c */ /* 0x000fe40003f65070 */
[----:B------:R-:W-:Y:S02]  /*5350*/  SEL R4, RZ, 0x1, !P1 ;  /* 0x00000001ff047807 */ /* 0x000fe40004800000 */
[----:B------:R-:W-:Y:S02]  /*5360*/  ISETP.GE.U32.AND.EX P1, PT, R17, UR5, PT, P4 ;  /* 0x0000000511007c0c */ /* 0x000fe4000bf26140 */
[----:B------:R-:W-:-:S04]  /*5370*/  ISETP.GT.U32.AND P3, PT, R13, 0x1, !P3 ;  /* 0x000000010d00780c */ /* 0x000fc80005f64070 */
[----:B0-----:R-:W-:-:S04]  /*5380*/  SEL R5, RZ, 0x1, !P3 ;  /* 0x00000001ff057807 */ /* 0x001fc80005800000 */
[--C-:B------:R-:W-:Y:S02]  /*5390*/  LOP3.LUT R3, R5, R3, R4.reuse, 0x96, !PT ;  /* 0x0000000305037212 */ /* 0x100fe400078e9604 */
[----:B------:R-:W-:Y:S01]  /*53a0*/  PRMT R4, RZ, 0x7610, R4 ;  /* 0x00007610ff047816 */ /* 0x000fe20000000004 */
[----:B------:R-:W-:Y:S06]  /*53b0*/  @P1 BRA `(.L_x_107) ;  /* 0x00000004004c1947 */ /* 0x000fec0003800000 */
[----:B------:R-:W-:Y:S01]  /*53c0*/  ULDC.64 UR4, c[0x0][0x628] ;  /* 0x00018a0000047ab9 */ /* 0x000fe20000000a00 */
[----:B------:R-:W0:Y:S01]  /*53d0*/  S2R R14, SR_CTAID.X ;  /* 0x00000000000e7919 */ /* 0x000e220000002500 */
[----:B------:R-:W-:Y:S01]  /*53e0*/  ISETP.NE.U32.AND P1, PT, RZ, UR4, PT ;  /* 0x00000004ff007c0c */ /* 0x000fe2000bf25070 */
[----:B------:R-:W-:Y:S01]  /*53f0*/  ULDC UR7, c[0x0][0x630] ;  /* 0x00018c0000077ab9 */ /* 0x000fe20000000800 */
[----:B------:R-:W-:Y:S01]  /*5400*/  IMAD.MOV.U32 R4, RZ, RZ, R16 ;  /* 0x000000ffff047224 */ /* 0x000fe200078e0010 */
[----:B------:R-:W1:Y:S01]  /*5410*/  S2R R12, SR_CTAID.Y ;  /* 0x00000000000c7919 */ /* 0x000e620000002600 */
[----:B------:R-:W-:Y:S01]  /*5420*/  ISETP.NE.AND.EX P1, PT, RZ, UR5, PT, P1 ;  /* 0x00000005ff007c0c */ /* 0x000fe2000bf25310 */
[----:B------:R-:W-:-:S12]  /*5430*/  IMAD.MOV.U32 R5, RZ, RZ, R17 ;  /* 0x000000ffff057224 */ /* 0x000fd800078e0011 */
[----:B------:R-:W-:Y:S05]  /*5440*/  @!P1 BRA `(.L_x_108) ;  /* 0x0000000000289947 */ /* 0x000fea0003800000 */
[----:B------:R-:W-:Y:S02]  /*5450*/  ULDC UR6, c[0x0][0x634] ;  /* 0x00018d0000067ab9 */ /* 0x000fe40000000800 */
[----:B------:R-:W-:-:S05]  /*5460*/  IADD3 R9, P1, R16, UR6, RZ ;  /* 0x0000000610097c10 */ /* 0x000fca000ff3e0ff */
[----:B------:R-:W-:-:S04]  /*5470*/  IMAD.X R15, RZ, RZ, R17, P1 ;  /* 0x000000ffff0f7224 */ /* 0x000fc800008e0611 */
[----:B------:R-:W-:-:S04]  /*5480*/  IMAD.WIDE.U32 R6, R15, UR4, RZ ;  /* 0x000000040f067c25 */ /* 0x000fc8000f8e00ff */
[----:B------:R-:W-:-:S04]  /*5490*/  IMAD.WIDE.U32 R6, P1, R9, UR5, R6 ;  /* 0x0000000509067c25 */ /* 0x000fc8000f820006 */
[----:B------:R-:W-:-:S04]  /*54a0*/  IMAD.WIDE.U32 R8, R9, UR4, RZ ;  /* 0x0000000409087c25 */ /* 0x000fc8000f8e00ff */
[----:B------:R-:W-:Y:S01]  /*54b0*/  IMAD.X R5, RZ, RZ, RZ, P1 ;  /* 0x000000ffff057224 */ /* 0x000fe200008e06ff */
[----:B------:R-:W-:Y:S01]  /*54c0*/  IADD3 RZ, P1, R9, R6, RZ ;  /* 0x0000000609ff7210 */ /* 0x000fe20007f3e0ff */
[----:B------:R-:W-:-:S04]  /*54d0*/  IMAD.MOV.U32 R4, RZ, RZ, R7 ;  /* 0x000000ffff047224 */ /* 0x000fc800078e0007 */
[----:B------:R-:W-:-:S08]  /*54e0*/  IMAD.WIDE.U32.X R4, R15, UR5, R4, P1 ;  /* 0x000000050f047c25 */ /* 0x000fd000088e0404 */
.L_x_108:
[--C-:B------:R-:W-:Y:S01]  /*54f0*/  SHF.R.U64 R8, R4, UR7, R5.reuse ;  /* 0x0000000704087c19 */ /* 0x100fe20008001205 */
[----:B------:R-:W-:Y:S01]  /*5500*/  ULDC.64 UR4, c[0x0][0x620] ;  /* 0x0001880000047ab9 */ /* 0x000fe20000000a00 */
[----:B------:R-:W-:Y:S01]  /*5510*/  SHF.R.U32.HI R4, RZ, UR7, R5 ;  /* 0x00000007ff047c19 */ /* 0x000fe20008011605 */
[----:B------:R-:W2:Y:S01]  /*5520*/  LDC R25, c[0x0][0x144] ;  /* 0x00005100ff197b82 */ /* 0x000ea20000000800 */
[----:B------:R-:W-:Y:S01]  /*5530*/  IADD3 R7, P1, RZ, -R8, RZ ;  /* 0x80000008ff077210 */ /* 0x000fe20007f3e0ff */
[----:B------:R-:W-:Y:S01]  /*5540*/  ULDC.64 UR8, c[0x0][0x640] ;  /* 0x0001900000087ab9 */ /* 0x000fe20000000a00 */
[----:B0-----:R-:W-:Y:S01]  /*5550*/  I2FP.F32.U32 R9, R14 ;  /* 0x0000000e00097245 */ /* 0x001fe20000201000 */
[----:B------:R-:W-:Y:S02]  /*5560*/  ULDC UR6, c[0x0][0x608] ;  /* 0x0001820000067ab9 */ /* 0x000fe40000000800 */
[----:B------:R-:W-:Y:S01]  /*5570*/  IMAD.X R4, RZ, RZ, ~R4, P1 ;  /* 0x000000ffff047224 */ /* 0x000fe200008e0e04 */
[----:B------:R-:W-:Y:S01]  /*5580*/  ISETP.NE.U32.AND P1, PT, RZ, UR8, PT ;  /* 0x00000008ff007c0c */ /* 0x000fe2000bf25070 */
[----:B------:R-:W0:Y:S02]  /*5590*/  LDC R21, c[0x0][0x148] ;  /* 0x00005200ff157b82 */ /* 0x000e240000000800 */
[----:B------:R-:W-:Y:S01]  /*55a0*/  IMAD R6, R4, UR4, RZ ;  /* 0x0000000404067c24 */ /* 0x000fe2000f8e02ff */
[----:B------:R-:W-:Y:S01]  /*55b0*/  ISETP.NE.AND.EX P1, PT, RZ, UR9, PT, P1 ;  /* 0x00000009ff007c0c */ /* 0x000fe2000bf25310 */
[----:B------:R-:W-:Y:S01]  /*55c0*/  IMAD.WIDE.U32 R4, R7, UR4, R16 ;  /* 0x0000000407047c25 */ /* 0x000fe2000f8e0010 */
[----:B------:R-:W-:-:S03]  /*55d0*/  ULDC UR4, c[0x0][0x150] ;  /* 0x0000540000047ab9 */ /* 0x000fc60000000800 */
[----:B------:R-:W-:Y:S02]  /*55e0*/  IMAD R7, R7, UR5, R6 ;  /* 0x0000000507077c24 */ /* 0x000fe4000f8e0206 */
[----:B------:R-:W-:Y:S01]  /*55f0*/  FMUL R6, R9, UR4 ;  /* 0x0000000409067c20 */ /* 0x000fe20008400000 */
[----:B------:R-:W-:Y:S01]  /*5600*/  ULDC UR4, c[0x0][0x618] ;  /* 0x0001860000047ab9 */ /* 0x000fe20000000800 */
[----:B------:R-:W-:Y:S01]  /*5610*/  ULDC UR5, c[0x0][0x154] ;  /* 0x0000550000057ab9 */ /* 0x000fe20000000800 */
[----:B------:R-:W-:-:S03]  /*5620*/  IMAD.IADD R5, R5, 0x1, R7 ;  /* 0x0000000105057824 */ /* 0x000fc600078e0207 */
[----:B------:R-:W3:Y:S02]  /*5630*/  F2I.U32.TRUNC.NTZ R6, R6 ;  /* 0x0000000600067305 */ /* 0x000ee4000020f000 */
[----:B------:R-:W-:Y:S02]  /*5640*/  SHF.R.U64 R9, R4, UR4, R5 ;  /* 0x0000000404097c19 */ /* 0x000fe40008001205 */
[----:B-1----:R-:W-:-:S05]  /*5650*/  I2FP.F32.U32 R4, R12 ;  /* 0x0000000c00047245 */ /* 0x002fca0000201000 */
[----:B------:R-:W-:Y:S01]  /*5660*/  FMUL R22, R4, UR5 ;  /* 0x0000000504167c20 */ /* 0x000fe20008400000 */
[----:B------:R-:W-:Y:S01]  /*5670*/  SHF.R.U32.HI R4, RZ, UR4, R5 ;  /* 0x00000004ff047c19 */ /* 0x000fe20008011605 */
[----:B------:R-:W-:-:S03]  /*5680*/  ULDC UR4, c[0x0][0x658] ;  /* 0x0001960000047ab9 */ /* 0x000fc60000000800 */
[--C-:B------:R-:W-:Y:S01]  /*5690*/  SHF.R.U64 R20, R9, UR6, R4.reuse ;  /* 0x0000000609147c19 */ /* 0x100fe20008001204 */
[----:B------:R-:W1:Y:S01]  /*56a0*/  F2I.U32.TRUNC.NTZ R22, R22 ;  /* 0x0000001600167305 */ /* 0x000e62000020f000 */
[----:B------:R-:W-:Y:S01]  /*56b0*/  SHF.R.U32.HI R5, RZ, UR6, R4 ;  /* 0x00000006ff057c19 */ /* 0x000fe20008011604 */
[----:B---3--:R-:W-:-:S03]  /*56c0*/  IMAD.MOV R6, RZ, RZ, -R6 ;  /* 0x000000ffff067224 */ /* 0x008fc600078e0a06 */
[--C-:B------:R-:W-:Y:S01]  /*56d0*/  SHF.R.U64 R15, R20, UR4, R5.reuse ;  /* 0x00000004140f7c19 */ /* 0x100fe20008001205 */
[----:B--2---:R-:W-:Y:S01]  /*56e0*/  IMAD R14, R25, R6, R14 ;  /* 0x00000006190e7224 */ /* 0x004fe200078e020e */
[----:B------:R-:W-:-:S03]  /*56f0*/  SHF.R.U32.HI R23, RZ, UR4, R5 ;  /* 0x00000004ff177c19 */ /* 0x000fc60008011605 */
[----:B------:R-:W-:Y:S02]  /*5700*/  IMAD.MOV.U32 R4, RZ, RZ, R15 ;  /* 0x000000ffff047224 */ /* 0x000fe400078e000f */
[----:B------:R-:W-:Y:S01]  /*5710*/  IMAD.MOV.U32 R5, RZ, RZ, R23 ;  /* 0x000000ffff057224 */ /* 0x000fe200078e0017 */
[----:B-1----:R-:W-:Y:S06]  /*5720*/  @!P1 BRA `(.L_x_109) ;  /* 0x0000000000289947 */ /* 0x002fec0003800000 */
[----:B------:R-:W-:Y:S02]  /*5730*/  ULDC UR4, c[0x0][0x64c] ;  /* 0x0001930000047ab9 */ /* 0x000fe40000000800 */
[----:B------:R-:W-:-:S05]  /*5740*/  IADD3 R5, P1, R15, UR4, RZ ;  /* 0x000000040f057c10 */ /* 0x000fca000ff3e0ff */
[----:B------:R-:W-:-:S04]  /*5750*/  IMAD.X R23, RZ, RZ, R23, P1 ;  /* 0x000000ffff177224 */ /* 0x000fc800008e0617 */
[----:B------:R-:W-:-:S04]  /*5760*/  IMAD.WIDE.U32 R6, R23, UR8, RZ ;  /* 0x0000000817067c25 */ /* 0x000fc8000f8e00ff */
[----:B------:R-:W-:-:S04]  /*5770*/  IMAD.WIDE.U32 R6, P1, R5, UR9, R6 ;  /* 0x0000000905067c25 */ /* 0x000fc8000f820006 */
[----:B------:R-:W-:-:S04]  /*5780*/  IMAD.WIDE.U32 R4, R5, UR8, RZ ;  /* 0x0000000805047c25 */ /* 0x000fc8000f8e00ff */
[----:B------:R-:W-:Y:S01]  /*5790*/  IMAD.MOV.U32 R4, RZ, RZ, R7 ;  /* 0x000000ffff047224 */ /* 0x000fe200078e0007 */
[----:B------:R-:W-:Y:S01]  /*57a0*/  IADD3 RZ, P3, R5, R6, RZ ;  /* 0x0000000605ff7210 */ /* 0x000fe20007f7e0ff */
[----:B------:R-:W-:-:S04]  /*57b0*/  IMAD.X R5, RZ, RZ, RZ, P1 ;  /* 0x000000ffff057224 */ /* 0x000fc800008e06ff */
[----:B------:R-:W-:-:S08]  /*57c0*/  IMAD.WIDE.U32.X R4, R23, UR9, R4, P3 ;  /* 0x0000000917047c25 */ /* 0x000fd000098e0404 */
.L_x_109:
[----:B------:R-:W-:Y:S01]  /*57d0*/  ISETP.NE.AND P1, PT, R2, 0x1, PT ;  /* 0x000000010200780c */ /* 0x000fe20003f25270 */
[----:B------:R-:W-:Y:S01]  /*57e0*/  ULDC UR4, c[0x0][0x648] ;  /* 0x0001920000047ab9 */ /* 0x000fe20000000800 */
[----:B------:R-:W-:Y:S01]  /*57f0*/  LOP3.LUT R20, R20, UR17, RZ, 0xc0, !PT ;  /* 0x0000001114147c12 */ /* 0x000fe2000f8ec0ff */
[----:B------:R-:W-:Y:S01]  /*5800*/  IMAD.MOV R22, RZ, RZ, -R22 ;  /* 0x000000ffff167224 */ /* 0x000fe200078e0a16 */
[----:B------:R-:W-:Y:S01]  /*5810*/  SHF.R.U64 R5, R4, UR4, R5 ;  /* 0x0000000404057c19 */ /* 0x000fe20008001205 */
[----:B------:R-:W-:Y:S01]  /*5820*/  ULDC UR4, c[0x0][0x638] ;  /* 0x00018e0000047ab9 */ /* 0x000fe20000000800 */
[----:B------:R-:W-:Y:S01]  /*5830*/  LOP3.LUT R6, R9, UR16, RZ, 0xc0, !PT ;  /* 0x0000001009067c12 */ /* 0x000fe2000f8ec0ff */
[----:B------:R-:W-:Y:S02]  /*5840*/  ULDC UR5, c[0x0][0x610] ;  /* 0x0001840000057ab9 */ /* 0x000fe40000000800 */
[----:B------:R-:W-:Y:S02]  /*5850*/  IMAD.MOV R4, RZ, RZ, -R5 ;  /* 0x000000ffff047224 */ /* 0x000fe400078e0a05 */
[----:B------:R-:W-:-:S02]  /*5860*/  IMAD R5, R5, UR18, R20 ;  /* 0x0000001205057c24 */ /* 0x000fc4000f8e0214 */
[----:B0-----:R-:W-:Y:S02]  /*5870*/  @P1 IMAD R14, R21, R22, R12 ;  /* 0x00000016150e1224 */ /* 0x001fe400078e020c */
[----:B------:R-:W-:Y:S01]  /*5880*/  IMAD R15, R4, UR4, R15 ;  /* 0x00000004040f7c24 */ /* 0x000fe2000f8e020f */
[----:B------:R-:W-:Y:S01]  /*5890*/  ULDC UR4, c[0x0][0x600] ;  /* 0x0001800000047ab9 */ /* 0x000fe20000000800 */
[----:B------:R-:W-:Y:S02]  /*58a0*/  IMAD R14, R5, UR5, R14 ;  /* 0x00000005050e7c24 */ /* 0x000fe4000f8e020e */
[----:B------:R-:W-:Y:S02]  /*58b0*/  IMAD R15, R15, UR4, R6 ;  /* 0x000000040f0f7c24 */ /* 0x000fe4000f8e0206 */
[----:B------:R-:W-:-:S03]  /*58c0*/  IMAD.MOV.U32 R4, RZ, RZ, 0x1 ;  /* 0x00000001ff047424 */ /* 0x000fc600078e00ff */
[----:B------:R-:W-:Y:S02]  /*58d0*/  SEL R9, R15, R14, !P1 ;  /* 0x0000000e0f097207 */ /* 0x000fe40004800000 */
[----:B------:R-:W-:-:S07]  /*58e0*/  SEL R7, R14, R15, !P1 ;  /* 0x0000000f0e077207 */ /* 0x000fce0004800000 */
.L_x_107:
[----:B------:R-:W-:Y:S05]  /*58f0*/  BSYNC B1 ;  /* 0x0000000000017941 */ /* 0x000fea0003800000 */
.L_x_106:
[----:B------:R-:W-:-:S13]  /*5900*/  LOP3.LUT P1, RZ, R4, 0xff, RZ, 0xc0, !PT ;  /* 0x000000ff04ff7812 */ /* 0x000fda000782c0ff */
[----:B------:R-:W-:Y:S05]  /*5910*/  @P1 BRA `(.L_x_110) ;  /* 0xfffffff400481947 */ /* 0x000fea000383ffff */
[----:B------:R-:W-:Y:S05]  /*5920*/  BSYNC B0 ;  /* 0x0000000000007941 */ /* 0x000fea0003800000 */
.L_x_98:
[----:B------:R-:W-:-:S03]  /*5930*/  UMOV UR4, 0xffffffff ;  /* 0xffffffff00047882 */ /* 0x000fc60000000000 */
[----:B------:R-:W-:Y:S05]  /*5940*/  BRA.DIV UR4, `(.L_x_111) ;  /* 0x0000000204d07947 */ /* 0x000fea000b800000 */
[----:B------:R-:W-:-:S13]  /*5950*/  ELECT P6, URZ, PT ;  /* 0x00000000003f782f */ /* 0x000fda00038c0000 */
.L_x_123:
[----:B------:R-:W-:Y:S04]  /*5960*/  BSSY B0, `(.L_x_112) ;  /* 0x0000019000007945 */ /* 0x000fe80003800000 */
[----:B------:R-:W-:Y:S05]  /*5970*/  @!P6 BRA `(.L_x_113) ;  /* 0x00000000005ce947 */ /* 0x000fea0003800000 */
[----:B------:R-:W-:-:S04]  /*5980*/  LOP3.LUT R19, R19, 0x2, RZ, 0xfc, !PT ;  /* 0x0000000213137812 */ /* 0x000fc800078efcff */
[----:B------:R-:W-:-:S13]  /*5990*/  ISETP.NE.AND P0, PT, R19, 0x3, PT ;  /* 0x000000031300780c */ /* 0x000fda0003f05270 */
[----:B------:R-:W-:Y:S05]  /*59a0*/  @!P0 BRA `(.L_x_114) ;  /* 0x0000000000048947 */ /* 0x000fea0003800000 */
[----:B------:R-:W-:Y:S01]  /*59b0*/  BPT.TRAP 0x1 ;  /* 0x000000040000795c */ /* 0x000fe20000300000 */
.L_x_114:
[----:B------:R-:W0:Y:S01]  /*59c0*/  S2R R5, SR_CgaCtaId ;  /* 0x0000000000057919 */ /* 0x000e220000008800 */
[----:B------:R-:W-:Y:S02]  /*59d0*/  MOV R2, 0x400 ;  /* 0x0000040000027802 */ /* 0x000fe40000000f00 */
[----:B------:R-:W-:Y:S02]  /*59e0*/  SHF.L.U32 R4, R3, 0x1f, RZ ;  /* 0x0000001f03047819 */ /* 0x000fe400000006ff */
[----:B0-----:R-:W-:-:S05]  /*59f0*/  LEA R5, R5, R2, 0x18 ;  /* 0x0000000205057211 */ /* 0x001fca00078ec0ff */
[----:B------:R-:W-:-:S04]  /*5a00*/  VIADD R5, R5, 0x10 ;  /* 0x0000001005057836 */ /* 0x000fc80000000000 */
[C---:B------:R-:W-:Y:S02]  /*5a10*/  IMAD R7, R0.reuse, 0x8, R5 ;  /* 0x0000000800077824 */ /* 0x040fe400078e0205 */
[----:B------:R-:W-:Y:S02]  /*5a20*/  VIADD R0, R0, 0x1 ;  /* 0x0000000100007836 */ /* 0x000fe40000000000 */
[----:B------:R-:W0:Y:S03]  /*5a30*/  SYNCS.PHASECHK.TRANS64.TRYWAIT P0, [R7+URZ], R4 ;  /* 0x00000004070075a7 */ /* 0x000e26000800017f */
[----:B------:R-:W-:-:S04]  /*5a40*/  ISETP.NE.AND P1, PT, R0, 0x2, PT ;  /* 0x000000020000780c */ /* 0x000fc80003f25270 */
[----:B------:R-:W-:Y:S02]  /*5a50*/  SEL R2, RZ, 0x1, P1 ;  /* 0x00000001ff027807 */ /* 0x000fe40000800000 */
[----:B------:R-:W-:Y:S02]  /*5a60*/  SEL R0, R0, RZ, P1 ;  /* 0x000000ff00007207 */ /* 0x000fe40000800000 */
[----:B------:R-:W-:Y:S01]  /*5a70*/  LOP3.LUT R2, R3, R2, RZ, 0x3c, !PT ;  /* 0x0000000203027212 */ /* 0x000fe200078e3cff */
[----:B0-----:R-:W-:Y:S06]  /*5a80*/  @!P0 BRA `(.L_x_115) ;  /* 0x0000000000a08947 */ /* 0x001fec0003800000 */
.L_x_124:
[----:B------:R-:W-:Y:S01]  /*5a90*/  IMAD R5, R0, 0x8, R5 ;  /* 0x0000000800057824 */ /* 0x000fe200078e0205 */
[----:B------:R-:W-:-:S07]  /*5aa0*/  SHF.L.U32 R0, R2, 0x1f, RZ ;  /* 0x0000001f02007819 */ /* 0x000fce00000006ff */
.L_x_116:
[----:B-1----:R1:W2:Y:S02]  /*5ab0*/  SYNCS.PHASECHK.TRANS64.TRYWAIT P0, [R5+URZ], R0 ;  /* 0x00000000050075a7 */ /* 0x0022a4000800017f */
[----:B--2---:R-:W-:Y:S05]  /*5ac0*/  @!P0 NANOSLEEP.SYNCS 0x989680 ;  /* 0x009896800000895d */ /* 0x004fea0003900000 */
[----:B------:R-:W2:Y:S02]  /*5ad0*/  @!P0 SYNCS.PHASECHK.TRANS64 P0, [R5+URZ], R0 ;  /* 0x00000000050085a7 */ /* 0x000ea4000800007f */
[----:B--2---:R-:W-:Y:S05]  /*5ae0*/  @!P0 BRA `(.L_x_116) ;  /* 0xfffffffc00f08947 */ /* 0x004fea000383ffff */
.L_x_113:
[----:B------:R-:W-:Y:S05]  /*5af0*/  BSYNC B0 ;  /* 0x0000000000007941 */ /* 0x000fea0003800000 */
.L_x_112:
[----:B------:R-:W-:Y:S05]  /*5b00*/  EXIT ;  /* 0x000000000000794d */ /* 0x000fea0003800000 */
.L_x_17:
[----:B---3--:R3:W4:Y:S02]  /*5b10*/  SYNCS.PHASECHK.TRANS64.TRYWAIT P1, [R3+URZ], R0 ;  /* 0x00000000030075a7 */ /* 0x008724000802017f */
[----:B----4-:R-:W-:Y:S05]  /*5b20*/  @!P1 NANOSLEEP.SYNCS 0x989680 ;  /* 0x009896800000995d */ /* 0x010fea0003900000 */
[----:B------:R-:W4:Y:S02]  /*5b30*/  @!P1 SYNCS.PHASECHK.TRANS64 P1, [R3+URZ], R0 ;  /* 0x00000000030095a7 */ /* 0x000f24000802007f */
[----:B----4-:R-:W-:Y:S05]  /*5b40*/  @!P1 BRA `(.L_x_17) ;  /* 0xfffffffc00f09947 */ /* 0x010fea000383ffff */
[----:B------:R-:W-:Y:S05]  /*5b50*/  BRA `(.L_x_16) ;  /* 0xffffffb4009c7947 */ /* 0x000fea000383ffff */
.L_x_22:
[----:B-1----:R-:W-:-:S04]  /*5b60*/  IMAD.U32 R4, RZ, RZ, UR8 ;  /* 0x00000008ff047e24 */ /* 0x002fc8000f8e00ff */
[----:B------:R1:W2:Y:S03]  /*5b70*/  SYNCS.PHASECHK.TRANS64.TRYWAIT P1, [R4+URZ], R3 ;  /* 0x00000003040075a7 */ /* 0x0002a6000802017f */
[----:B--2---:R-:W-:Y:S05]  /*5b80*/  @!P1 NANOSLEEP.SYNCS 0x989680 ;  /* 0x009896800000995d */ /* 0x004fea0003900000 */
[----:B------:R-:W2:Y:S02]  /*5b90*/  @!P1 SYNCS.PHASECHK.TRANS64 P1, [R4+URZ], R3 ;  /* 0x00000003040095a7 */ /* 0x000ea4000802007f */
[----:B--2---:R-:W-:Y:S05]  /*5ba0*/  @!P1 BRA `(.L_x_22) ;  /* 0xfffffffc00ec9947 */ /* 0x004fea000383ffff */
[----:B------:R-:W-:Y:S05]  /*5bb0*/  BRA `(.L_x_21) ;  /* 0xffffffb8007c7947 */ /* 0x000fea000383ffff */
.L_x_99:
[----:B------:R-:W-:Y:S01]  /*5bc0*/  BSSY B1, `(.L_x_117) ;  /* 0x0000006000017945 */ /* 0x000fe20003800000 */
[----:B------:R-:W-:-:S07]  /*5bd0*/  IMAD.MOV.U32 R15, RZ, RZ, -0x1 ;  /* 0xffffffffff0f7424 */ /* 0x000fce00078e00ff */
[----:B------:R-:W-:Y:S05]  /*5be0*/  WARPSYNC.COLLECTIVE R15, `(.L_x_118) ;  /* 0x000000000f0c7348 */ /* 0x000fea0003c00000 */
[----:B------:R-:W-:Y:S02]  /*5bf0*/  ELECT P6, UR62, PT ;  /* 0x00000000003e782f */ /* 0x000fe400038c0000 */
[----:B------:R-:W-:Y:S01]  /*5c00*/  MOV R14, UR62 ;  /* 0x0000003e000e7c02 */ /* 0x000fe20008000f00 */
[----:B------:R-:W-:Y:S10]  /*5c10*/  ENDCOLLECTIVE ;  /* 0x000000000000791b */ /* 0x000ff40003800000 */
.L_x_118:
[----:B------:R-:W-:Y:S05]  /*5c20*/  BSYNC B1 ;  /* 0x0000000000017941 */ /* 0x000fea0003800000 */
.L_x_117:
[----:B------:R-:W-:Y:S05]  /*5c30*/  BRA `(.L_x_119) ;  /* 0xfffffff0008c7947 */ /* 0x000fea000383ffff */
.L_x_102:
[----:B0-----:R0:W1:Y:S02]  /*5c40*/  SYNCS.PHASECHK.TRANS64.TRYWAIT P1, [R12+URZ+0x10], R7 ;  /* 0x000010070c0075a7 */ /* 0x001064000802017f */
[----:B-1----:R-:W-:Y:S05]  /*5c50*/  @!P1 NANOSLEEP.SYNCS 0x989680 ;  /* 0x009896800000995d */ /* 0x002fea0003900000 */
[----:B------:R-:W1:Y:S02]  /*5c60*/  @!P1 SYNCS.PHASECHK.TRANS64 P1, [R12+URZ+0x10], R7 ;  /* 0x000010070c0095a7 */ /* 0x000e64000802007f */
[----:B-1----:R-:W-:Y:S05]  /*5c70*/  @!P1 BRA `(.L_x_102) ;  /* 0xfffffffc00f09947 */ /* 0x002fea000383ffff */
[----:B------:R-:W-:Y:S05]  /*5c80*/  BRA `(.L_x_120) ;  /* 0xfffffff000c07947 */ /* 0x000fea000383ffff */
.L_x_111:
[----:B------:R-:W-:Y:S01]  /*5c90*/  BSSY B0, `(.L_x_121) ;  /* 0x0000006000007945 */ /* 0x000fe20003800000 */
[----:B------:R-:W-:-:S07]  /*5ca0*/  IMAD.MOV.U32 R15, RZ, RZ, -0x1 ;  /* 0xffffffffff0f7424 */ /* 0x000fce00078e00ff */
[----:B------:R-:W-:Y:S05]  /*5cb0*/  WARPSYNC.COLLECTIVE R15, `(.L_x_122) ;  /* 0x000000000f0c7348 */ /* 0x000fea0003c00000 */
[----:B------:R-:W-:Y:S02]  /*5cc0*/  ELECT P6, UR62, PT ;  /* 0x00000000003e782f */ /* 0x000fe400038c0000 */
[----:B------:R-:W-:Y:S01]  /*5cd0*/  MOV R14, UR62 ;  /* 0x0000003e000e7c02 */ /* 0x000fe20008000f00 */
[----:B------:R-:W-:Y:S10]  /*5ce0*/  ENDCOLLECTIVE ;  /* 0x000000000000791b */ /* 0x000ff40003800000 */
.L_x_122:
[----:B------:R-:W-:Y:S05]  /*5cf0*/  BSYNC B0 ;  /* 0x0000000000007941 */ /* 0x000fea0003800000 */
.L_x_121:
[----:B------:R-:W-:Y:S05]  /*5d00*/  BRA `(.L_x_123) ;  /* 0xfffffffc00147947 */ /* 0x000fea000383ffff */
.L_x_115:
[----:B0-----:R0:W1:Y:S02]  /*5d10*/  SYNCS.PHASECHK.TRANS64.TRYWAIT P0, [R7+URZ], R4 ;  /* 0x00000004070075a7 */ /* 0x001064000800017f */
[----:B-1----:R-:W-:Y:S05]  /*5d20*/  @!P0 NANOSLEEP.SYNCS 0x989680 ;  /* 0x009896800000895d */ /* 0x002fea0003900000 */
[----:B------:R-:W1:Y:S02]  /*5d30*/  @!P0 SYNCS.PHASECHK.TRANS64 P0, [R7+URZ], R4 ;  /* 0x00000004070085a7 */ /* 0x000e64000800007f */
[----:B-1----:R-:W-:Y:S05]  /*5d40*/  @!P0 BRA `(.L_x_115) ;  /* 0xfffffffc00f08947 */ /* 0x002fea000383ffff */
[----:B------:R-:W-:Y:S05]  /*5d50*/  BRA `(.L_x_124) ;  /* 0xfffffffc004c7947 */ /* 0x000fea000383ffff */
.L_x_125:
[----:B------:R-:W-:-:S00]  /*5d60*/  BRA `(.L_x_125) ;  /* 0xfffffffc00fc7947 */ /* 0x000fc0000383ffff */
[----:B------:R-:W-:-:S00]  /*5d70*/  NOP ;  /* 0x0000000000007918 */ /* 0x000fc00000000000 */
        /* <DEDUP_REMOVED lines=8> */
.L_x_126:


//--------------------- .nv.global.init           --------------------------
	.section	.nv.global.init,"aw",@progbits
.nv.global.init:
	.type		$str$22,@object
	.size		$str$22,($str$23 - $str$22)
$str$22:
        /*0000*/ 	.byte	0x6b, 0x5f, 0x74, 0x69, 0x6c, 0x65, 0x5f, 0x63, 0x6f, 0x75, 0x6e, 0x74, 0x20, 0x3e, 0x3d, 0x20
        /*0010*/ 	.byte	0x31, 0x00
	.type		$str$23,@object
	.size		$str$23,(__unnamed_1 - $str$23)
$str$23:
        /*0012*/ 	.byte	0x2f, 0x74, 0x6d, 0x70, 0x2f, 0x63, 0x75, 0x74, 0x6c, 0x61, 0x73, 0x73, 0x5f, 0x73, 0x77, 0x65
        /*0022*/ 	.byte	0x65, 0x70, 0x5f, 0x73, 0x72, 0x63, 0x2f, 0x69, 0x6e, 0x63, 0x6c, 0x75, 0x64, 0x65, 0x2f, 0x63
        /*0032*/ 	.byte	0x75, 0x74, 0x6c, 0x61, 0x73, 0x73, 0x2f, 0x67, 0x65, 0x6d, 0x6d, 0x2f, 0x63, 0x6f, 0x6c, 0x6c
        /*0042*/ 	.byte	0x65, 0x63, 0x74, 0x69, 0x76, 0x65, 0x2f, 0x73, 0x6d, 0x39, 0x30, 0x5f, 0x6d, 0x6d, 0x61, 0x5f
        /*0052*/ 	.byte	0x74, 0x6d, 0x61, 0x5f, 0x67, 0x6d, 0x6d, 0x61, 0x5f, 0x73, 0x73, 0x5f, 0x77, 0x61, 0x72, 0x70
        /*0062*/ 	.byte	0x73, 0x70, 0x65, 0x63, 0x69, 0x61, 0x6c, 0x69, 0x7a, 0x65, 0x64, 0x2e, 0x68, 0x70, 0x70, 0x00
	.type		__unnamed_1,@object
	.size		__unnamed_1,(.L_0 - __unnamed_1)
__unnamed_1:
        /*0072*/ 	.byte	0x76, 0x6f, 0x69, 0x64, 0x20, 0x63, 0x75, 0x74, 0x6c, 0x61, 0x73, 0x73, 0x3a, 0x3a, 0x67, 0x65
        /* <DEDUP_REMOVED lines=180> */
        /*0bc2*/ 	.byte	0x5d, 0x00
.L_0:


//--------------------- .nv.shared._ZN7cutlass13device_kernelINS_4gemm6kernel13GemmUniversalIN4cute5tupleIJiiiiEEENS1_10collective13CollectiveMmaINS1_34MainloopSm90TmaGmmaWarpSpecializedILi2ENS5_IJNS4_1CILi1EEESB_SB_EEENS1_35KernelTmaWarpSpecializedCooperativeEEENS5_IJNSA_ILi128EEENSA_ILi64EEESG_EEENS_10bfloat16_tENS5_IJlSB_lEEESI_SJ_NS4_8TiledMMAINS4_8MMA_AtomIJNS4_4SM904GMMA27MMA_64x64x16_F32BF16BF16_SSILNSN_5MajorE0ELSP_0ELNSN_7ScaleInE1ELSQ_1EEEEEENS4_6LayoutINS5_IJNSA_ILi2EEESB_SB_EEENS5_IJSB_NSA_ILi0EEESW_EEEEENS5_IJNS4_10UnderscoreESZ_SZ_EEEEENS4_13SM90_TMA_LOADENS4_14ComposedLayoutINS4_7SwizzleILi3ELi4ELi3EEENS4_18smem_ptr_flag_bitsILi16EEENST_INS5_IJNSA_ILi8EEESG_EEENS5_IJSG_SB_EEEEEEEvNS4_8identityES12_S1C_vS1D_EENS_8epilogue10collective6detail29Sm90TmaWarpSpecializedAdapterINS1G_15DefaultEpilogueISI_SJ_SJ_NS1F_6thread17LinearCombinationISI_Li1EffLNS1K_9ScaleType4KindE0ELNS_15FloatRoundStyleE2ESI_EENS1_15EpilogueDefaultEEEEEvvEEEEvNT_6ParamsE --------------------------
	.section	.nv.shared._ZN7cutlass13device_kernelINS_4gemm6kernel13GemmUniversalIN4cute5tupleIJiiiiEEENS1_10collective13CollectiveMmaINS1_34MainloopSm90TmaGmmaWarpSpecializedILi2ENS5_IJNS4_1CILi1EEESB_SB_EEENS1_35KernelTmaWarpSpecializedCooperativeEEENS5_IJNSA_ILi128EEENSA_ILi64EEESG_EEENS_10bfloat16_tENS5_IJlSB_lEEESI_SJ_NS4_8TiledMMAINS4_8MMA_AtomIJNS4_4SM904GMMA27MMA_64x64x16_F32BF16BF16_SSILNSN_5MajorE0ELSP_0ELNSN_7ScaleInE1ELSQ_1EEEEEENS4_6LayoutINS5_IJNSA_ILi2EEESB_SB_EEENS5_IJSB_NSA_ILi0EEESW_EEEEENS5_IJNS4_10UnderscoreESZ_SZ_EEEEENS4_13SM90_TMA_LOADENS4_14ComposedLayoutINS4_7SwizzleILi3ELi4ELi3EEENS4_18smem_ptr_flag_bitsILi16EEENST_INS5_IJNSA_ILi8EEESG_EEENS5_IJSG_SB_EEEEEEEvNS4_8identityES12_S1C_vS1D_EENS_8epilogue10collective6detail29Sm90TmaWarpSpecializedAdapterINS1G_15DefaultEpilogueISI_SJ_SJ_NS1F_6thread17LinearCombinationISI_Li1EffLNS1K_9ScaleType4KindE0ELNS_15FloatRoundStyleE2ESI_EENS1_15EpilogueDefaultEEEEEvvEEEEvNT_6ParamsE,"aw",@nobits
	.sectionflags	@""
	.align	16
	.zero		1024


//--------------------- .nv.shared.reserved.0     --------------------------
	.section	.nv.shared.reserved.0,"aw",@nobits
	.weak		__nv_reservedSMEM_offset_0_alias
	.size		__nv_reservedSMEM_offset_0_alias, 0, 0
	.other		__nv_reservedSMEM_offset_0_alias,@"STO_CUDA_RESERVED_SHARED STV_DEFAULT"
__nv_reservedSMEM_offset_0_alias:
	.zero		0


//--------------------- .nv.global                --------------------------
	.section	.nv.global,"aw",@nobits
.nv.global:
	.type		_ZN40_INTERNAL_e23378ef_4_k_cu_90762ae2_182424cute1_E,@object
	.size		_ZN40_INTERNAL_e23378ef_4_k_cu_90762ae2_182424cute1_E,(_ZN40_INTERNAL_e23378ef_4_k_cu_90762ae2_182424cuda3std3__45__cpo6cbeginE - _ZN40_INTERNAL_e23378ef_4_k_cu_90762ae2_182424cute1_E)
_ZN40_INTERNAL_e23378ef_4_k_cu_90762ae2_182424cute1_E:
	.zero		1
	.type		_ZN40_INTERNAL_e23378ef_4_k_cu_90762ae2_182424cuda3std3__45__cpo6cbeginE,@object
	.size		_ZN40_INTERNAL_e23378ef_4_k_cu_90762ae2_182424cuda3std3__45__cpo6cbeginE,(_ZN40_INTERNAL_e23378ef_4_k_cu_90762ae2_182424cuda3std3__48in_placeE - _ZN40_INTERNAL_e23378ef_4_k_cu_90762ae2_182424cuda3std3__45__cpo6cbeginE)
_ZN40_INTERNAL_e23378ef_4_k_cu_90762ae2_182424cuda3std3__45__cpo6cbeginE:
	.zero		1
	.type		_ZN40_INTERNAL_e23378ef_4_k_cu_90762ae2_182424cuda3std3__48in_placeE,@object
	.size		_ZN40_INTERNAL_e23378ef_4_k_cu_90762ae2_182424cuda3std3__48in_placeE,(_ZN40_INTERNAL_e23378ef_4_k_cu_90762ae2_182424cuda3std6ranges3__45__cpo9iter_moveE - _ZN40_INTERNAL_e23378ef_4_k_cu_90762ae2_182424cuda3std3__48in_placeE)
_ZN40_INTERNAL_e23378ef_4_k_cu_90762ae2_182424cuda3std3__48in_placeE:
	.zero		1
	.type		_ZN40_INTERNAL_e23378ef_4_k_cu_90762ae2_182424cuda3std6ranges3__45__cpo9iter_moveE,@object
	.size		_ZN40_INTERNAL_e23378ef_4_k_cu_90762ae2_182424cuda3std6ranges3__45__cpo9iter_moveE,(_ZN40_INTERNAL_e23378ef_4_k_cu_90762ae2_182424cuda3std3__45__cpo5beginE - _ZN40_INTERNAL_e23378ef_4_k_cu_90762ae2_182424cuda3std6ranges3__45__cpo9iter_moveE)
_ZN40_INTERNAL_e23378ef_4_k_cu_90762ae2_182424cuda3std6ranges3__45__cpo9iter_moveE:
	.zero		1
	.type		_ZN40_INTERNAL_e23378ef_4_k_cu_90762ae2_182424cuda3std3__45__cpo5beginE,@object
	.size		_ZN40_INTERNAL_e23378ef_4_k_cu_90762ae2_182424cuda3std3__45__cpo5beginE,(_ZN40_INTERNAL_e23378ef_4_k_cu_90762ae2_182424cuda3std3__442_GLOBAL__N__e23378ef_4_k_cu_90762ae2_182426ignoreE - _ZN40_INTERNAL_e23378ef_4_k_cu_90762ae2_182424cuda3std3__45__cpo5beginE)
_ZN40_INTERNAL_e23378ef_4_k_cu_90762ae2_182424cuda3std3__45__cpo5beginE:
	.zero		1
	.type		_ZN40_INTERNAL_e23378ef_4_k_cu_90762ae2_182424cuda3std3__442_GLOBAL__N__e23378ef_4_k_cu_90762ae2_182426ignoreE,@object
	.size		_ZN40_INTERNAL_e23378ef_4_k_cu_90762ae2_182424cuda3std3__442_GLOBAL__N__e23378ef_4_k_cu_90762ae2_182426ignoreE,(_ZN40_INTERNAL_e23378ef_4_k_cu_90762ae2_182424cute7productE - _ZN40_INTERNAL_e23378ef_4_k_cu_90762ae2_182424cuda3std3__442_GLOBAL__N__e23378ef_4_k_cu_90762ae2_182426ignoreE)
_ZN40_INTERNAL_e23378ef_4_k_cu_90762ae2_182424cuda3std3__442_GLOBAL__N__e23378ef_4_k_cu_90762ae2_182426ignoreE:
	.zero		1
	.type		_ZN40_INTERNAL_e23378ef_4_k_cu_90762ae2_182424cute7productE,@object
	.size		_ZN40_INTERNAL_e23378ef_4_k_cu_90762ae2_182424cute7productE,(_ZN40_INTERNAL_e23378ef_4_k_cu_90762ae2_182424cuda3std3__45__cpo3endE - _ZN40_INTERNAL_e23378ef_4_k_cu_90762ae2_182424cute7productE)
_ZN40_INTERNAL_e23378ef_4_k_cu_90762ae2_182424cute7productE:
	.zero		1
	.type		_ZN40_INTERNAL_e23378ef_4_k_cu_90762ae2_182424cuda3std3__45__cpo3endE,@object
	.size		_ZN40_INTERNAL_e23378ef_4_k_cu_90762ae2_182424cuda3std3__45__cpo3endE,(_ZN40_INTERNAL_e23378ef_4_k_cu_90762ae2_182424cuda3std3__419piecewise_constructE - _ZN40_INTERNAL_e23378ef_4_k_cu_90762ae2_182424cuda3std3__45__cpo3endE)
_ZN40_INTERNAL_e23378ef_4_k_cu_90762ae2_182424cuda3std3__45__cpo3endE:
	.zero		1
	.type		_ZN40_INTERNAL_e23378ef_4_k_cu_90762ae2_182424cuda3std3__419piecewise_constructE,@object
	.size		_ZN40_INTERNAL_e23378ef_4_k_cu_90762ae2_182424cuda3std3__419piecewise_constructE,(_ZN40_INTERNAL_e23378ef_4_k_cu_90762ae2_182424cuda3std3__45__cpo4cendE - _ZN40_INTERNAL_e23378ef_4_k_cu_90762ae2_182424cuda3std3__419piecewise_constructE)
_ZN40_INTERNAL_e23378ef_4_k_cu_90762ae2_182424cuda3std3__419piecewise_constructE:
	.zero		1
	.type		_ZN40_INTERNAL_e23378ef_4_k_cu_90762ae2_182424cuda3std3__45__cpo4cendE,@object
	.size		_ZN40_INTERNAL_e23378ef_4_k_cu_90762ae2_182424cuda3std3__45__cpo4cendE,(_ZN40_INTERNAL_e23378ef_4_k_cu_90762ae2_182424cuda3std6ranges3__45__cpo4swapE - _ZN40_INTERNAL_e23378ef_4_k_cu_90762ae2_182424cuda3std3__45__cpo4cendE)
_ZN40_INTERNAL_e23378ef_4_k_cu_90762ae2_182424cuda3std3__45__cpo4cendE:
	.zero		1
	.type		_ZN40_INTERNAL_e23378ef_4_k_cu_90762ae2_182424cuda3std6ranges3__45__cpo4swapE,@object
	.size		_ZN40_INTERNAL_e23378ef_4_k_cu_90762ae2_182424cuda3std6ranges3__45__cpo4swapE,(.L_8 - _ZN40_INTERNAL_e23378ef_4_k_cu_90762ae2_182424cuda3std6ranges3__45__cpo4swapE)
_ZN40_INTERNAL_e23378ef_4_k_cu_90762ae2_182424cuda3std6ranges3__45__cpo4swapE:
	.zero		1
.L_8:


//--------------------- .nv.constant0._ZN7cutlass13device_kernelINS_4gemm6kernel13GemmUniversalIN4cute5tupleIJiiiiEEENS1_10collective13CollectiveMmaINS1_34MainloopSm90TmaGmmaWarpSpecializedILi2ENS5_IJNS4_1CILi1EEESB_SB_EEENS1_35KernelTmaWarpSpecializedCooperativeEEENS5_IJNSA_ILi128EEENSA_ILi64EEESG_EEENS_10bfloat16_tENS5_IJlSB_lEEESI_SJ_NS4_8TiledMMAINS4_8MMA_AtomIJNS4_4SM904GMMA27MMA_64x64x16_F32BF16BF16_SSILNSN_5MajorE0ELSP_0ELNSN_7ScaleInE1ELSQ_1EEEEEENS4_6LayoutINS5_IJNSA_ILi2EEESB_SB_EEENS5_IJSB_NSA_ILi0EEESW_EEEEENS5_IJNS4_10UnderscoreESZ_SZ_EEEEENS4_13SM90_TMA_LOADENS4_14ComposedLayoutINS4_7SwizzleILi3ELi4ELi3EEENS4_18smem_ptr_flag_bitsILi16EEENST_INS5_IJNSA_ILi8EEESG_EEENS5_IJSG_SB_EEEEEEEvNS4_8identityES12_S1C_vS1D_EENS_8epilogue10collective6detail29Sm90TmaWarpSpecializedAdapterINS1G_15DefaultEpilogueISI_SJ_SJ_NS1F_6thread17LinearCombinationISI_Li1EffLNS1K_9ScaleType4KindE0ELNS_15FloatRoundStyleE2ESI_EENS1_15EpilogueDefaultEEEEEvvEEEEvNT_6ParamsE --------------------------
	.section	.nv.constant0._ZN7cutlass13device_kernelINS_4gemm6kernel13GemmUniversalIN4cute5tupleIJiiiiEEENS1_10collective13CollectiveMmaINS1_34MainloopSm90TmaGmmaWarpSpecializedILi2ENS5_IJNS4_1CILi1EEESB_SB_EEENS1_35KernelTmaWarpSpecializedCooperativeEEENS5_IJNSA_ILi128EEENSA_ILi64EEESG_EEENS_10bfloat16_tENS5_IJlSB_lEEESI_SJ_NS4_8TiledMMAINS4_8MMA_AtomIJNS4_4SM904GMMA27MMA_64x64x16_F32BF16BF16_SSILNSN_5MajorE0ELSP_0ELNSN_7ScaleInE1ELSQ_1EEEEEENS4_6LayoutINS5_IJNSA_ILi2EEESB_SB_EEENS5_IJSB_NSA_ILi0EEESW_EEEEENS5_IJNS4_10UnderscoreESZ_SZ_EEEEENS4_13SM90_TMA_LOADENS4_14ComposedLayoutINS4_7SwizzleILi3ELi4ELi3EEENS4_18smem_ptr_flag_bitsILi16EEENST_INS5_IJNSA_ILi8EEESG_EEENS5_IJSG_SB_EEEEEEEvNS4_8identityES12_S1C_vS1D_EENS_8epilogue10collective6detail29Sm90TmaWarpSpecializedAdapterINS1G_15DefaultEpilogueISI_SJ_SJ_NS1F_6thread17LinearCombinationISI_Li1EffLNS1K_9ScaleType4KindE0ELNS_15FloatRoundStyleE2ESI_EENS1_15EpilogueDefaultEEEEEvvEEEEvNT_6ParamsE,"a",@progbits
	.sectionflags	@""
	.align	4
.nv.constant0._ZN7cutlass13device_kernelINS_4gemm6kernel13GemmUniversalIN4cute5tupleIJiiiiEEENS1_10collective13CollectiveMmaINS1_34MainloopSm90TmaGmmaWarpSpecializedILi2ENS5_IJNS4_1CILi1EEESB_SB_EEENS1_35KernelTmaWarpSpecializedCooperativeEEENS5_IJNSA_ILi128EEENSA_ILi64EEESG_EEENS_10bfloat16_tENS5_IJlSB_lEEESI_SJ_NS4_8TiledMMAINS4_8MMA_AtomIJNS4_4SM904GMMA27MMA_64x64x16_F32BF16BF16_SSILNSN_5MajorE0ELSP_0ELNSN_7ScaleInE1ELSQ_1EEEEEENS4_6LayoutINS5_IJNSA_ILi2EEESB_SB_EEENS5_IJSB_NSA_ILi0EEESW_EEEEENS5_IJNS4_10UnderscoreESZ_SZ_EEEEENS4_13SM90_TMA_LOADENS4_14ComposedLayoutINS4_7SwizzleILi3ELi4ELi3EEENS4_18smem_ptr_flag_bitsILi16EEENST_INS5_IJNSA_ILi8EEESG_EEENS5_IJSG_SB_EEEEEEEvNS4_8identityES12_S1C_vS1D_EENS_8epilogue10collective6detail29Sm90TmaWarpSpecializedAdapterINS1G_15DefaultEpilogueISI_SJ_SJ_NS1F_6thread17LinearCombinationISI_Li1EffLNS1K_9ScaleType4KindE0ELNS_15FloatRoundStyleE2ESI_EENS1_15EpilogueDefaultEEEEEvvEEEEvNT_6ParamsE:
	.zero		1664


//--------------------- SYMBOLS --------------------------

	.type		.nv.reservedSmem.offset0,@object
	.size		.nv.reservedSmem.offset0,0x4
	.type		__assertfail,@function
